// auto-generated by cutlass_sweep.epilogue — config: {"arch": "sm_100", "cluster_m": 1, "cluster_n": 1, "dtype": "e4m3", "fusion": "gelu", "tile_k": 64, "tile_m": 128, "tile_n": 256}
#include "cutlass/cutlass.h"
#include "cutlass/gemm/collective/collective_builder.hpp"
#include "cutlass/gemm/device/gemm_universal_adapter.h"
#include "cutlass/gemm/kernel/gemm_universal.hpp"
#include "cutlass/epilogue/collective/collective_builder.hpp"
#include "cutlass/epilogue/fusion/operations.hpp"
#include "cutlass/epilogue/thread/activation.h"

using Elem = cutlass::float_e4m3_t;
using Acc  = float;
using TileShape    = cute::Shape<cute::_128, cute::_256, cute::_64>;
using ClusterShape = cute::Shape<cute::_1, cute::_1, cute::_1>;
using FusionOp     = cutlass::epilogue::fusion::LinCombEltAct<cutlass::epilogue::thread::GELU, Elem, Acc>;

using CollectiveEpilogue = typename cutlass::epilogue::collective::CollectiveBuilder<
    cutlass::arch::Sm100, cutlass::arch::OpClassTensorOp,
    TileShape, ClusterShape,
    cutlass::epilogue::collective::EpilogueTileAuto,
    Acc, Acc,
    Elem, cutlass::layout::RowMajor, 128 / cutlass::sizeof_bits<Elem>::value,
    Elem, cutlass::layout::RowMajor, 128 / cutlass::sizeof_bits<Elem>::value,
    cutlass::epilogue::collective::EpilogueScheduleAuto,
    FusionOp
  >::CollectiveOp;

using CollectiveMainloop = typename cutlass::gemm::collective::CollectiveBuilder<
    cutlass::arch::Sm100, cutlass::arch::OpClassTensorOp,
    Elem, cutlass::layout::RowMajor, 128 / cutlass::sizeof_bits<Elem>::value,
    Elem, cutlass::layout::ColumnMajor, 128 / cutlass::sizeof_bits<Elem>::value,
    Acc,
    TileShape, ClusterShape,
    cutlass::gemm::collective::StageCountAutoCarveout<
        static_cast<int>(sizeof(typename CollectiveEpilogue::SharedStorage))>,
    cutlass::gemm::collective::KernelScheduleAuto
  >::CollectiveOp;

using GemmKernel = cutlass::gemm::kernel::GemmUniversal<
    cute::Shape<int,int,int,int>, CollectiveMainloop, CollectiveEpilogue>;
using Gemm = cutlass::gemm::device::GemmUniversalAdapter<GemmKernel>;

auto* _anchor = &cutlass::device_kernel<GemmKernel>;


// ===== COMPILED SASS (sm_100a) =====

	.target	sm_100a

	.elftype	@"ET_EXEC"


//--------------------- .note.nv.tkinfo           --------------------------
	.section	.note.nv.tkinfo,"",@"SHT_NOTE"
	.sectionflags	@"SHF_NOTE_NV_TKINFO"
	.tkinfo
        /*0018*/ 	.word	0x00000002
        /*0030*/ 	.string	""
        /*0030*/ 	.string	"ptxas"
        /*0030*/ 	.string	"Cuda compilation tools, release 13.0, V13.0.88"
        /*0030*/ 	.string	"Build cuda_13.0.r13.0/compiler.36424714_0"
        /*0030*/ 	.string	"-arch sm_100a -m 64 "



//--------------------- .note.nv.cuinfo           --------------------------
	.section	.note.nv.cuinfo,"",@"SHT_NOTE"
	.sectionflags	@"SHF_NOTE_NV_CUINFO"
        /*0018*/ 	.short	0x0002
        /*001a*/ 	.short	0x0064
        /*001c*/ 	.short	0x0082
	.zero		2


//--------------------- .nv.info                  --------------------------
	.section	.nv.info,"",@"SHT_CUDA_INFO"
	.align	4


	//----- nvinfo : EIATTR_REGCOUNT
	.align		4
        /*0000*/ 	.byte	0x04, 0x2f
        /*0002*/ 	.short	(.L_20 - .L_19)
	.align		4
.L_19:
        /*0004*/ 	.word	index@(_ZN7cutlass13device_kernelINS_4gemm6kernel13GemmUniversalIN4cute5tupleIJiiiiEEENS1_10collective13CollectiveMmaINS1_35MainloopSm100TmaUmmaWarpSpecializedILi7ELi2ELi2ENS5_IJNS4_1CILi1EEESB_SB_EEEEENS5_IJNSA_ILi128EEENSA_ILi256EEENSA_ILi64EEEEEENS_12float_e4m3_tENS5_IJlSB_lEEESI_SJ_NS4_8TiledMMAINS4_8MMA_AtomIJNS4_10MMA_TraitsINS4_19SM100_MMA_F8F6F4_SSEJSI_SI_fSE_SF_NS4_17integral_constantINS4_4UMMA5MajorELSQ_0EEESR_NSO_INSP_7ScaleInELSS_0EEEST_EEEEEENS4_6LayoutISC_NS5_IJNSA_ILi0EEESX_SX_EEEEENS5_IJNS4_10UnderscoreES10_S10_EEEEENS4_13SM90_TMA_LOADENS4_14ComposedLayoutINS4_7SwizzleILi2ELi4ELi3EEENS4_18smem_ptr_flag_bitsILi8EEENSW_INS5_IJNSA_ILi8EEESG_EEENS5_IJSG_SB_EEEEEEEvNS4_8identityES13_S1D_vS1E_EENS_8epilogue10collective18CollectiveEpilogueINS1G_23Sm100TmaWarpSpecializedILi4ELi2ELi64ELb0ELb0EEEJSH_NS5_IJNSW_ISE_SB_EENSW_ISG_SB_EEEEESI_SJ_SI_SJ_NS1G_6fusion15FusionCallbacksIS1K_NS1O_13LinCombEltActINS1G_6thread4GELUESI_fSI_fLNS_15FloatRoundStyleE2EEESH_S1N_JEEENS4_5SM1004TMEM4LOAD26SM100_TMEM_LOAD_32dp32b64xES13_S1D_NS4_39AutoVectorizingCopyWithAssumedAlignmentILi128EEENS4_14SM90_TMA_STOREES1D_S21_S21_EEEvvEEEEvNT_6ParamsE)
        /*0008*/ 	.word	0x000000cd


	//----- nvinfo : EIATTR_FRAME_SIZE
	.align		4
.L_20:
        /*000c*/ 	.byte	0x04, 0x11
        /*000e*/ 	.short	(.L_22 - .L_21)
	.align		4
.L_21:
        /*0010*/ 	.word	index@($__internal_2_$__cuda_sm10x_tcgen05_guardrail_trap_unallocated_columns_being_dealloced)
        /*0014*/ 	.word	0x00000000


	//----- nvinfo : EIATTR_FRAME_SIZE
	.align		4
.L_22:
        /*0018*/ 	.byte	0x04, 0x11
        /*001a*/ 	.short	(.L_24 - .L_23)
	.align		4
.L_23:
        /*001c*/ 	.word	index@($__internal_1_$__cuda_sm10x_tcgen05_guardrail_trap_phase_invalid_during_alloc)
        /*0020*/ 	.word	0x00000000


	//----- nvinfo : EIATTR_FRAME_SIZE
	.align		4
.L_24:
        /*0024*/ 	.byte	0x04, 0x11
        /*0026*/ 	.short	(.L_26 - .L_25)
	.align		4
.L_25:
        /*0028*/ 	.word	index@($__internal_0_$__cuda_sm10x_tcgen05_guardrail_trap_col_being_dealloced_not_returned_by_alloc)
        /*002c*/ 	.word	0x00000000


	//----- nvinfo : EIATTR_FRAME_SIZE
	.align		4
.L_26:
        /*0030*/ 	.byte	0x04, 0x11
        /*0032*/ 	.short	(.L_28 - .L_27)
	.align		4
.L_27:
        /*0034*/ 	.word	index@(_ZN7cutlass13device_kernelINS_4gemm6kernel13GemmUniversalIN4cute5tupleIJiiiiEEENS1_10collective13CollectiveMmaINS1_35MainloopSm100TmaUmmaWarpSpecializedILi7ELi2ELi2ENS5_IJNS4_1CILi1EEESB_SB_EEEEENS5_IJNSA_ILi128EEENSA_ILi256EEENSA_ILi64EEEEEENS_12float_e4m3_tENS5_IJlSB_lEEESI_SJ_NS4_8TiledMMAINS4_8MMA_AtomIJNS4_10MMA_TraitsINS4_19SM100_MMA_F8F6F4_SSEJSI_SI_fSE_SF_NS4_17integral_constantINS4_4UMMA5MajorELSQ_0EEESR_NSO_INSP_7ScaleInELSS_0EEEST_EEEEEENS4_6LayoutISC_NS5_IJNSA_ILi0EEESX_SX_EEEEENS5_IJNS4_10UnderscoreES10_S10_EEEEENS4_13SM90_TMA_LOADENS4_14ComposedLayoutINS4_7SwizzleILi2ELi4ELi3EEENS4_18smem_ptr_flag_bitsILi8EEENSW_INS5_IJNSA_ILi8EEESG_EEENS5_IJSG_SB_EEEEEEEvNS4_8identityES13_S1D_vS1E_EENS_8epilogue10collective18CollectiveEpilogueINS1G_23Sm100TmaWarpSpecializedILi4ELi2ELi64ELb0ELb0EEEJSH_NS5_IJNSW_ISE_SB_EENSW_ISG_SB_EEEEESI_SJ_SI_SJ_NS1G_6fusion15FusionCallbacksIS1K_NS1O_13LinCombEltActINS1G_6thread4GELUESI_fSI_fLNS_15FloatRoundStyleE2EEESH_S1N_JEEENS4_5SM1004TMEM4LOAD26SM100_TMEM_LOAD_32dp32b64xES13_S1D_NS4_39AutoVectorizingCopyWithAssumedAlignmentILi128EEENS4_14SM90_TMA_STOREES1D_S21_S21_EEEvvEEEEvNT_6ParamsE)
        /*0038*/ 	.word	0x00000000


	//----- nvinfo : EIATTR_MIN_STACK_SIZE
	.align		4
.L_28:
        /*003c*/ 	.byte	0x04, 0x12
        /*003e*/ 	.short	(.L_30 - .L_29)
	.align		4
.L_29:
        /*0040*/ 	.word	index@(_ZN7cutlass13device_kernelINS_4gemm6kernel13GemmUniversalIN4cute5tupleIJiiiiEEENS1_10collective13CollectiveMmaINS1_35MainloopSm100TmaUmmaWarpSpecializedILi7ELi2ELi2ENS5_IJNS4_1CILi1EEESB_SB_EEEEENS5_IJNSA_ILi128EEENSA_ILi256EEENSA_ILi64EEEEEENS_12float_e4m3_tENS5_IJlSB_lEEESI_SJ_NS4_8TiledMMAINS4_8MMA_AtomIJNS4_10MMA_TraitsINS4_19SM100_MMA_F8F6F4_SSEJSI_SI_fSE_SF_NS4_17integral_constantINS4_4UMMA5MajorELSQ_0EEESR_NSO_INSP_7ScaleInELSS_0EEEST_EEEEEENS4_6LayoutISC_NS5_IJNSA_ILi0EEESX_SX_EEEEENS5_IJNS4_10UnderscoreES10_S10_EEEEENS4_13SM90_TMA_LOADENS4_14ComposedLayoutINS4_7SwizzleILi2ELi4ELi3EEENS4_18smem_ptr_flag_bitsILi8EEENSW_INS5_IJNSA_ILi8EEESG_EEENS5_IJSG_SB_EEEEEEEvNS4_8identityES13_S1D_vS1E_EENS_8epilogue10collective18CollectiveEpilogueINS1G_23Sm100TmaWarpSpecializedILi4ELi2ELi64ELb0ELb0EEEJSH_NS5_IJNSW_ISE_SB_EENSW_ISG_SB_EEEEESI_SJ_SI_SJ_NS1G_6fusion15FusionCallbacksIS1K_NS1O_13LinCombEltActINS1G_6thread4GELUESI_fSI_fLNS_15FloatRoundStyleE2EEESH_S1N_JEEENS4_5SM1004TMEM4LOAD26SM100_TMEM_LOAD_32dp32b64xES13_S1D_NS4_39AutoVectorizingCopyWithAssumedAlignmentILi128EEENS4_14SM90_TMA_STOREES1D_S21_S21_EEEvvEEEEvNT_6ParamsE)
        /*0044*/ 	.word	0x00000000
.L_30:


//--------------------- .nv.compat                --------------------------
	.section	.nv.compat,"",@"SHT_CUDA_COMPAT_INFO"
	.align	4
        /*0000*/ 	.byte	0x02, 0x09, 0x01, 0x00, 0x02, 0x02, 0x02, 0x00, 0x02, 0x05, 0x05, 0x00, 0x03, 0x07, 0x01, 0x01
        /*0010*/ 	.byte	0x02, 0x03, 0x01, 0x00, 0x02, 0x06, 0x01, 0x00, 0x04, 0x0b, 0x08, 0x00, 0x01, 0x00, 0x00, 0x00
        /*0020*/ 	.byte	0x00, 0x00, 0x00, 0x00


//--------------------- .nv.info._ZN7cutlass13device_kernelINS_4gemm6kernel13GemmUniversalIN4cute5tupleIJiiiiEEENS1_10collective13CollectiveMmaINS1_35MainloopSm100TmaUmmaWarpSpecializedILi7ELi2ELi2ENS5_IJNS4_1CILi1EEESB_SB_EEEEENS5_IJNSA_ILi128EEENSA_ILi256EEENSA_ILi64EEEEEENS_12float_e4m3_tENS5_IJlSB_lEEESI_SJ_NS4_8TiledMMAINS4_8MMA_AtomIJNS4_10MMA_TraitsINS4_19SM100_MMA_F8F6F4_SSEJSI_SI_fSE_SF_NS4_17integral_constantINS4_4UMMA5MajorELSQ_0EEESR_NSO_INSP_7ScaleInELSS_0EEEST_EEEEEENS4_6LayoutISC_NS5_IJNSA_ILi0EEESX_SX_EEEEENS5_IJNS4_10UnderscoreES10_S10_EEEEENS4_13SM90_TMA_LOADENS4_14ComposedLayoutINS4_7SwizzleILi2ELi4ELi3EEENS4_18smem_ptr_flag_bitsILi8EEENSW_INS5_IJNSA_ILi8EEESG_EEENS5_IJSG_SB_EEEEEEEvNS4_8identityES13_S1D_vS1E_EENS_8epilogue10collective18CollectiveEpilogueINS1G_23Sm100TmaWarpSpecializedILi4ELi2ELi64ELb0ELb0EEEJSH_NS5_IJNSW_ISE_SB_EENSW_ISG_SB_EEEEESI_SJ_SI_SJ_NS1G_6fusion15FusionCallbacksIS1K_NS1O_13LinCombEltActINS1G_6thread4GELUESI_fSI_fLNS_15FloatRoundStyleE2EEESH_S1N_JEEENS4_5SM1004TMEM4LOAD26SM100_TMEM_LOAD_32dp32b64xES13_S1D_NS4_39AutoVectorizingCopyWithAssumedAlignmentILi128EEENS4_14SM90_TMA_STOREES1D_S21_S21_EEEvvEEEEvNT_6ParamsE --------------------------
	.section	.nv.info._ZN7cutlass13device_kernelINS_4gemm6kernel13GemmUniversalIN4cute5tupleIJiiiiEEENS1_10collective13CollectiveMmaINS1_35MainloopSm100TmaUmmaWarpSpecializedILi7ELi2ELi2ENS5_IJNS4_1CILi1EEESB_SB_EEEEENS5_IJNSA_ILi128EEENSA_ILi256EEENSA_ILi64EEEEEENS_12float_e4m3_tENS5_IJlSB_lEEESI_SJ_NS4_8TiledMMAINS4_8MMA_AtomIJNS4_10MMA_TraitsINS4_19SM100_MMA_F8F6F4_SSEJSI_SI_fSE_SF_NS4_17integral_constantINS4_4UMMA5MajorELSQ_0EEESR_NSO_INSP_7ScaleInELSS_0EEEST_EEEEEENS4_6LayoutISC_NS5_IJNSA_ILi0EEESX_SX_EEEEENS5_IJNS4_10UnderscoreES10_S10_EEEEENS4_13SM90_TMA_LOADENS4_14ComposedLayoutINS4_7SwizzleILi2ELi4ELi3EEENS4_18smem_ptr_flag_bitsILi8EEENSW_INS5_IJNSA_ILi8EEESG_EEENS5_IJSG_SB_EEEEEEEvNS4_8identityES13_S1D_vS1E_EENS_8epilogue10collective18CollectiveEpilogueINS1G_23Sm100TmaWarpSpecializedILi4ELi2ELi64ELb0ELb0EEEJSH_NS5_IJNSW_ISE_SB_EENSW_ISG_SB_EEEEESI_SJ_SI_SJ_NS1G_6fusion15FusionCallbacksIS1K_NS1O_13LinCombEltActINS1G_6thread4GELUESI_fSI_fLNS_15FloatRoundStyleE2EEESH_S1N_JEEENS4_5SM1004TMEM4LOAD26SM100_TMEM_LOAD_32dp32b64xES13_S1D_NS4_39AutoVectorizingCopyWithAssumedAlignmentILi128EEENS4_14SM90_TMA_STOREES1D_S21_S21_EEEvvEEEEvNT_6ParamsE,"",@"SHT_CUDA_INFO"
	.sectionflags	@""
	.align	4


	//----- nvinfo : EIATTR_CUDA_API_VERSION
	.align		4
        /*0000*/ 	.byte	0x04, 0x37
        /*0002*/ 	.short	(.L_32 - .L_31)
.L_31:
        /*0004*/ 	.word	0x00000082


	//----- nvinfo : EIATTR_KPARAM_INFO
	.align		4
.L_32:
        /*0008*/ 	.byte	0x04, 0x17
        /*000a*/ 	.short	(.L_34 - .L_33)
.L_33:
        /*000c*/ 	.word	0x00000000
        /*0010*/ 	.short	0x0000
        /*0012*/ 	.short	0x0000
        /*0014*/ 	.byte	0x00, 0xf0, 0x01, 0x20


	//----- nvinfo : EIATTR_AT_ENTRY_FRAGMENTS
	.align		4
.L_34:
        /*0018*/ 	.byte	0x04, 0x4f
        /*001a*/ 	.short	(.L_36 - .L_35)


	//   ....[0]....
.L_35:
        /*001c*/ 	.word	0x00000006


	//----- nvinfo : EIATTR_RESERVED_SMEM_USED
	.align		4
.L_36:
        /*0020*/ 	.byte	0x01, 0x41
	.zero		2


	//----- nvinfo : EIATTR_SPARSE_MMA_MASK
	.align		4
        /*0024*/ 	.byte	0x03, 0x50
        /*0026*/ 	.short	0x0000


	//----- nvinfo : EIATTR_TCGEN05_1CTA_USED
	.align		4
        /*0028*/ 	.byte	0x01, 0x51
	.zero		2


	//----- nvinfo : EIATTR_MAXREG_COUNT
	.align		4
        /*002c*/ 	.byte	0x03, 0x1b
        /*002e*/ 	.short	0x00ff


	//----- nvinfo : EIATTR_NUM_BARRIERS
	.align		4
        /*0030*/ 	.byte	0x02, 0x4c
        /*0032*/ 	.byte	0x07
	.zero		1


	//----- nvinfo : EIATTR_EXTERNS
	.align		4
        /*0034*/ 	.byte	0x04, 0x0f
        /*0036*/ 	.short	(.L_38 - .L_37)


	//   ....[0]....
	.align		4
.L_37:
        /*0038*/ 	.word	index@(__assertfail)


	//----- nvinfo : EIATTR_MERCURY_ISA_VERSION
	.align		4
.L_38:
        /*003c*/ 	.byte	0x03, 0x5f
        /*003e*/ 	.short	0x0101


	//----- nvinfo : EIATTR_INT_WARP_WIDE_INSTR_OFFSETS
	.align		4
        /*0040*/ 	.byte	0x04, 0x31
        /*0042*/ 	.short	(.L_40 - .L_39)


	//   ....[0]....
.L_39:
        /*0044*/ 	.word	0x00001dc0


	//   ....[1]....
        /*0048*/ 	.word	0x000037c0


	//   ....[2]....
        /*004c*/ 	.word	0x000037e0


	//   ....[3]....
        /*0050*/ 	.word	0x00003810


	//   ....[4]....
        /*0054*/ 	.word	0x00004150


	//   ....[5]....
        /*0058*/ 	.word	0x000041c0


	//   ....[6]....
        /*005c*/ 	.word	0x000042a0


	//   ....[7]....
        /*0060*/ 	.word	0x00004320


	//   ....[8]....
        /*0064*/ 	.word	0x00004430


	//   ....[9]....
        /*0068*/ 	.word	0x000044c0


	//   ....[10]....
        /*006c*/ 	.word	0x000046a0


	//   ....[11]....
        /*0070*/ 	.word	0x00004800


	//----- nvinfo : EIATTR_COOP_GROUP_MASK_REGIDS
	.align		4
.L_40:
        /*0074*/ 	.byte	0x04, 0x29
        /*0076*/ 	.short	(.L_42 - .L_41)


	//   ....[0]....
.L_41:
        /*0078*/ 	.word	0xffffffff


	//   ....[1]....
        /*007c*/ 	.word	0xffffffff


	//   ....[2]....
        /*0080*/ 	.word	0xffffffff


	//   ....[3]....
        /*0084*/ 	.word	0xffffffff


	//   ....[4]....
        /*0088*/ 	.word	0xffffffff


	//   ....[5]....
        /*008c*/ 	.word	0xffffffff


	//   ....[6]....
        /*0090*/ 	.word	0xffffffff


	//   ....[7]....
        /*0094*/ 	.word	0xffffffff


	//   ....[8]....
        /*0098*/ 	.word	0xffffffff


	//   ....[9]....
        /*009c*/ 	.word	0xffffffff


	//   ....[10]....
        /*00a0*/ 	.word	0xffffffff


	//   ....[11]....
        /*00a4*/ 	.word	0xffffffff


	//   ....[12]....
        /*00a8*/ 	.word	0xffffffff


	//----- nvinfo : EIATTR_COOP_GROUP_INSTR_OFFSETS
	.align		4
.L_42:
        /*00ac*/ 	.byte	0x04, 0x28
        /*00ae*/ 	.short	(.L_44 - .L_43)


	//   ....[0]....
.L_43:
        /*00b0*/ 	.word	0x00000090


	//   ....[1]....
        /*00b4*/ 	.word	0x000004a0


	//   ....[2]....
        /*00b8*/ 	.word	0x00000670


	//   ....[3]....
        /*00bc*/ 	.word	0x00000810


	//   ....[4]....
        /*00c0*/ 	.word	0x00000910


	//   ....[5]....
        /*00c4*/ 	.word	0x00000a80


	//   ....[6]....
        /*00c8*/ 	.word	0x00000be0


	//   ....[7]....
        /*00cc*/ 	.word	0x00001ca0


	//   ....[8]....
        /*00d0*/ 	.word	0x00002c30


	//   ....[9]....
        /*00d4*/ 	.word	0x00002e40


	//   ....[10]....
        /*00d8*/ 	.word	0x00002e70


	//   ....[11]....
        /*00dc*/ 	.word	0x000036a0


	//   ....[12]....
        /*00e0*/ 	.word	0x000038d0


	//----- nvinfo : EIATTR_VRC_CTA_INIT_COUNT
	.align		4
.L_44:
        /*00e4*/ 	.byte	0x02, 0x4a
        /*00e6*/ 	.byte	0x80
	.zero		1


	//----- nvinfo : EIATTR_SYSCALL_OFFSETS
	.align		4
        /*00e8*/ 	.byte	0x04, 0x46
        /*00ea*/ 	.short	(.L_46 - .L_45)


	//   ....[0]....
.L_45:
        /*00ec*/ 	.word	0x000051e0


	//   ....[1]....
        /*00f0*/ 	.word	0x00005300


	//   ....[2]....
        /*00f4*/ 	.word	0x00005d00


	//----- nvinfo : EIATTR_MBARRIER_INSTR_OFFSETS
	.align		4
.L_46:
        /*00f8*/ 	.byte	0x04, 0x39
        /*00fa*/ 	.short	(.L_48 - .L_47)


	//   ....[0]....
.L_47:
        /*00fc*/ 	.word	0x00000580
        /*0100*/ 	.word	0x000000ff
        /*0104*/ 	.word	0x00000000
        /*0108*/ 	.short	0x0100
        /*010a*/ 	.byte	0x05
	.zero		1


	//   ....[1]....
        /*010c*/ 	.word	0x00000590
        /*0110*/ 	.word	0x000000ff
        /*0114*/ 	.word	0x00000038
        /*0118*/ 	.short	0x0100
        /*011a*/ 	.byte	0x05
	.zero		1


	//   ....[2]....
        /*011c*/ 	.word	0x000005a0
        /*0120*/ 	.word	0x000000ff
        /*0124*/ 	.word	0x00000008
        /*0128*/ 	.short	0x0100
        /*012a*/ 	.byte	0x05
	.zero		1


	//   ....[3]....
        /*012c*/ 	.word	0x000005b0
        /*0130*/ 	.word	0x000000ff
        /*0134*/ 	.word	0x00000040
        /*0138*/ 	.short	0x0100
        /*013a*/ 	.byte	0x05
	.zero		1


	//   ....[4]....
        /*013c*/ 	.word	0x000005c0
        /*0140*/ 	.word	0x000000ff
        /*0144*/ 	.word	0x00000010
        /*0148*/ 	.short	0x0100
        /*014a*/ 	.byte	0x05
	.zero		1


	//   ....[5]....
        /*014c*/ 	.word	0x000005d0
        /*0150*/ 	.word	0x000000ff
        /*0154*/ 	.word	0x00000048
        /*0158*/ 	.short	0x0100
        /*015a*/ 	.byte	0x05
	.zero		1


	//   ....[6]....
        /*015c*/ 	.word	0x000005e0
        /*0160*/ 	.word	0x000000ff
        /*0164*/ 	.word	0x00000018
        /*0168*/ 	.short	0x0100
        /*016a*/ 	.byte	0x05
	.zero		1


	//   ....[7]....
        /*016c*/ 	.word	0x000005f0
        /*0170*/ 	.word	0x000000ff
        /*0174*/ 	.word	0x00000050
        /*0178*/ 	.short	0x0100
        /*017a*/ 	.byte	0x05
	.zero		1


	//   ....[8]....
        /*017c*/ 	.word	0x00000600
        /*0180*/ 	.word	0x000000ff
        /*0184*/ 	.word	0x00000020
        /*0188*/ 	.short	0x0100
        /*018a*/ 	.byte	0x05
	.zero		1


	//   ....[9]....
        /*018c*/ 	.word	0x00000610
        /*0190*/ 	.word	0x000000ff
        /*0194*/ 	.word	0x00000058
        /*0198*/ 	.short	0x0100
        /*019a*/ 	.byte	0x05
	.zero		1


	//   ....[10]....
        /*019c*/ 	.word	0x00000620
        /*01a0*/ 	.word	0x000000ff
        /*01a4*/ 	.word	0x00000028
        /*01a8*/ 	.short	0x0100
        /*01aa*/ 	.byte	0x05
	.zero		1


	//   ....[11]....
        /*01ac*/ 	.word	0x00000630
        /*01b0*/ 	.word	0x000000ff
        /*01b4*/ 	.word	0x00000060
        /*01b8*/ 	.short	0x0100
        /*01ba*/ 	.byte	0x05
	.zero		1


	//   ....[12]....
        /*01bc*/ 	.word	0x00000640
        /*01c0*/ 	.word	0x000000ff
        /*01c4*/ 	.word	0x00000030
        /*01c8*/ 	.short	0x0100
        /*01ca*/ 	.byte	0x05
	.zero		1


	//   ....[13]....
        /*01cc*/ 	.word	0x00000650
        /*01d0*/ 	.word	0x000000ff
        /*01d4*/ 	.word	0x00000068
        /*01d8*/ 	.short	0x0100
        /*01da*/ 	.byte	0x05
	.zero		1


	//   ....[14]....
        /*01dc*/ 	.word	0x00000780
        /*01e0*/ 	.word	0x000000ff
        /*01e4*/ 	.word	0x00000070
        /*01e8*/ 	.short	0x0100
        /*01ea*/ 	.byte	0x07
	.zero		1


	//   ....[15]....
        /*01ec*/ 	.word	0x00000790
        /*01f0*/ 	.word	0x000000ff
        /*01f4*/ 	.word	0x00000090
        /*01f8*/ 	.short	0x0100
        /*01fa*/ 	.byte	0x07
	.zero		1


	//   ....[16]....
        /*01fc*/ 	.word	0x000007a0
        /*0200*/ 	.word	0x000000ff
        /*0204*/ 	.word	0x00000078
        /*0208*/ 	.short	0x0100
        /*020a*/ 	.byte	0x07
	.zero		1


	//   ....[17]....
        /*020c*/ 	.word	0x000007b0
        /*0210*/ 	.word	0x000000ff
        /*0214*/ 	.word	0x00000098
        /*0218*/ 	.short	0x0100
        /*021a*/ 	.byte	0x07
	.zero		1


	//   ....[18]....
        /*021c*/ 	.word	0x000007c0
        /*0220*/ 	.word	0x000000ff
        /*0224*/ 	.word	0x00000080
        /*0228*/ 	.short	0x0100
        /*022a*/ 	.byte	0x07
	.zero		1


	//   ....[19]....
        /*022c*/ 	.word	0x000007d0
        /*0230*/ 	.word	0x000000ff
        /*0234*/ 	.word	0x000000a0
        /*0238*/ 	.short	0x0100
        /*023a*/ 	.byte	0x07
	.zero		1


	//   ....[20]....
        /*023c*/ 	.word	0x000007e0
        /*0240*/ 	.word	0x000000ff
        /*0244*/ 	.word	0x00000088
        /*0248*/ 	.short	0x0100
        /*024a*/ 	.byte	0x07
	.zero		1


	//   ....[21]....
        /*024c*/ 	.word	0x000007f0
        /*0250*/ 	.word	0x000000ff
        /*0254*/ 	.word	0x000000a8
        /*0258*/ 	.short	0x0100
        /*025a*/ 	.byte	0x07
	.zero		1


	//   ....[22]....
        /*025c*/ 	.word	0x000008e0
        /*0260*/ 	.word	0x000000ff
        /*0264*/ 	.word	0x000000b0
        /*0268*/ 	.short	0x0100
        /*026a*/ 	.byte	0x05
	.zero		1


	//   ....[23]....
        /*026c*/ 	.word	0x000008f0
        /*0270*/ 	.word	0x000000ff
        /*0274*/ 	.word	0x000000b8
        /*0278*/ 	.short	0x0100
        /*027a*/ 	.byte	0x05
	.zero		1


	//   ....[24]....
        /*027c*/ 	.word	0x00000a30
        /*0280*/ 	.word	0x000000ff
        /*0284*/ 	.word	0x000000c0
        /*0288*/ 	.short	0x0100
        /*028a*/ 	.byte	0x05
	.zero		1


	//   ....[25]....
        /*028c*/ 	.word	0x00000a40
        /*0290*/ 	.word	0x000000ff
        /*0294*/ 	.word	0x000000d0
        /*0298*/ 	.short	0x0100
        /*029a*/ 	.byte	0x05
	.zero		1


	//   ....[26]....
        /*029c*/ 	.word	0x00000a50
        /*02a0*/ 	.word	0x000000ff
        /*02a4*/ 	.word	0x000000c8
        /*02a8*/ 	.short	0x0100
        /*02aa*/ 	.byte	0x05
	.zero		1


	//   ....[27]....
        /*02ac*/ 	.word	0x00000a60
        /*02b0*/ 	.word	0x000000ff
        /*02b4*/ 	.word	0x000000d8
        /*02b8*/ 	.short	0x0100
        /*02ba*/ 	.byte	0x05
	.zero		1


	//   ....[28]....
        /*02bc*/ 	.word	0x00000b90
        /*02c0*/ 	.word	0x000000ff
        /*02c4*/ 	.word	0x000000e0
        /*02c8*/ 	.short	0x0100
        /*02ca*/ 	.byte	0x07
	.zero		1


	//   ....[29]....
        /*02cc*/ 	.word	0x00000ba0
        /*02d0*/ 	.word	0x000000ff
        /*02d4*/ 	.word	0x000000f0
        /*02d8*/ 	.short	0x0100
        /*02da*/ 	.byte	0x07
	.zero		1


	//   ....[30]....
        /*02dc*/ 	.word	0x00000bb0
        /*02e0*/ 	.word	0x000000ff
        /*02e4*/ 	.word	0x000000e8
        /*02e8*/ 	.short	0x0100
        /*02ea*/ 	.byte	0x07
	.zero		1


	//   ....[31]....
        /*02ec*/ 	.word	0x00000bc0
        /*02f0*/ 	.word	0x000000ff
        /*02f4*/ 	.word	0x000000f8
        /*02f8*/ 	.short	0x0100
        /*02fa*/ 	.byte	0x07
	.zero		1


	//   ....[32]....
        /*02fc*/ 	.word	0x00000cb0
        /*0300*/ 	.word	0x000000ff
        /*0304*/ 	.word	0x00000100
        /*0308*/ 	.short	0x0100
        /*030a*/ 	.byte	0x05
	.zero		1


	//   ....[33]....
        /*030c*/ 	.word	0x00000cc0
        /*0310*/ 	.word	0x000000ff
        /*0314*/ 	.word	0x00000110
        /*0318*/ 	.short	0x0100
        /*031a*/ 	.byte	0x05
	.zero		1


	//   ....[34]....
        /*031c*/ 	.word	0x00000cd0
        /*0320*/ 	.word	0x000000ff
        /*0324*/ 	.word	0x00000108
        /*0328*/ 	.short	0x0100
        /*032a*/ 	.byte	0x05
	.zero		1


	//   ....[35]....
        /*032c*/ 	.word	0x00000ce0
        /*0330*/ 	.word	0x000000ff
        /*0334*/ 	.word	0x00000118
        /*0338*/ 	.short	0x0100
        /*033a*/ 	.byte	0x05
	.zero		1


	//   ....[36]....
        /*033c*/ 	.word	0x00001590
        /*0340*/ 	.word	0x00000003
        /*0344*/ 	.word	0x00000110
        /*0348*/ 	.short	0x010a
        /*034a*/ 	.byte	0xff
	.zero		1


	//   ....[37]....
        /*034c*/ 	.word	0x000015c0
        /*0350*/ 	.word	0x00000003
        /*0354*/ 	.word	0x00000100
        /*0358*/ 	.short	0x0101
        /*035a*/ 	.byte	0xff
	.zero		1


	//   ....[38]....
        /*035c*/ 	.word	0x00001690
        /*0360*/ 	.word	0x000000ff
        /*0364*/ 	.word	0x00000038
        /*0368*/ 	.short	0x010a
        /*036a*/ 	.byte	0x08
	.zero		1


	//   ....[39]....
        /*036c*/ 	.word	0x00001730
        /*0370*/ 	.word	0x000000ff
        /*0374*/ 	.word	0x00000038
        /*0378*/ 	.short	0x010a
        /*037a*/ 	.byte	0x21
	.zero		1


	//   ....[40]....
        /*037c*/ 	.word	0x00001880
        /*0380*/ 	.word	0x000000ff
        /*0384*/ 	.word	0x00000038
        /*0388*/ 	.short	0x010a
        /*038a*/ 	.byte	0x08
	.zero		1


	//   ....[41]....
        /*038c*/ 	.word	0x000019b0
        /*0390*/ 	.word	0x000000ff
        /*0394*/ 	.word	0x000000b8
        /*0398*/ 	.short	0x0101
        /*039a*/ 	.byte	0x04
	.zero		1


	//   ....[42]....
        /*039c*/ 	.word	0x000019c0
        /*03a0*/ 	.word	0x000000ff
        /*03a4*/ 	.word	0x00000038
        /*03a8*/ 	.short	0x010a
        /*03aa*/ 	.byte	0x08
	.zero		1


	//   ....[43]....
        /*03ac*/ 	.word	0x00001a40
        /*03b0*/ 	.word	0x000000ff
        /*03b4*/ 	.word	0x00000038
        /*03b8*/ 	.short	0x010a
        /*03ba*/ 	.byte	0x11
	.zero		1


	//   ....[44]....
        /*03bc*/ 	.word	0x00001b90
        /*03c0*/ 	.word	0x000000ff
        /*03c4*/ 	.word	0x00000038
        /*03c8*/ 	.short	0x010a
        /*03ca*/ 	.byte	0x08
	.zero		1


	//   ....[45]....
        /*03cc*/ 	.word	0x00001cd0
        /*03d0*/ 	.word	0x00000002
        /*03d4*/ 	.word	0x000000c0
        /*03d8*/ 	.short	0x010a
        /*03da*/ 	.byte	0xff
	.zero		1


	//   ....[46]....
        /*03dc*/ 	.word	0x00001d90
        /*03e0*/ 	.word	0x00000002
        /*03e4*/ 	.word	0x00000000
        /*03e8*/ 	.short	0x0101
        /*03ea*/ 	.byte	0xff
	.zero		1


	//   ....[47]....
        /*03ec*/ 	.word	0x000022f0
        /*03f0*/ 	.word	0x000000ff
        /*03f4*/ 	.word	0x00000000
        /*03f8*/ 	.short	0x010a
        /*03fa*/ 	.byte	0x05
	.zero		1


	//   ....[48]....
        /*03fc*/ 	.word	0x00002380
        /*0400*/ 	.word	0x000000ff
        /*0404*/ 	.word	0x00000000
        /*0408*/ 	.short	0x010a
        /*040a*/ 	.byte	0x05
	.zero		1


	//   ....[49]....
        /*040c*/ 	.word	0x00002410
        /*0410*/ 	.word	0x000000ff
        /*0414*/ 	.word	0x00000000
        /*0418*/ 	.short	0x010a
        /*041a*/ 	.byte	0x05
	.zero		1


	//   ....[50]....
        /*041c*/ 	.word	0x000024a0
        /*0420*/ 	.word	0x000000ff
        /*0424*/ 	.word	0x00000000
        /*0428*/ 	.short	0x010a
        /*042a*/ 	.byte	0x05
	.zero		1


	//   ....[51]....
        /*042c*/ 	.word	0x00002530
        /*0430*/ 	.word	0x000000ff
        /*0434*/ 	.word	0x00000000
        /*0438*/ 	.short	0x010a
        /*043a*/ 	.byte	0x05
	.zero		1


	//   ....[52]....
        /*043c*/ 	.word	0x000025c0
        /*0440*/ 	.word	0x000000ff
        /*0444*/ 	.word	0x00000000
        /*0448*/ 	.short	0x010a
        /*044a*/ 	.byte	0x05
	.zero		1


	//   ....[53]....
        /*044c*/ 	.word	0x00002660
        /*0450*/ 	.word	0x00000000
        /*0454*/ 	.word	0x00000000
        /*0458*/ 	.short	0x010a
        /*045a*/ 	.byte	0xff
	.zero		1


	//   ....[54]....
        /*045c*/ 	.word	0x00002780
        /*0460*/ 	.word	0x00000000
        /*0464*/ 	.word	0x00000100
        /*0468*/ 	.short	0x010a
        /*046a*/ 	.byte	0xff
	.zero		1


	//   ....[55]....
        /*046c*/ 	.word	0x000027e0
        /*0470*/ 	.word	0x00000004
        /*0474*/ 	.word	0x00000000
        /*0478*/ 	.short	0x0101
        /*047a*/ 	.byte	0xff
	.zero		1


	//   ....[56]....
        /*047c*/ 	.word	0x00002800
        /*0480*/ 	.word	0x000000ff
        /*0484*/ 	.word	0x000000d0
        /*0488*/ 	.short	0x010a
        /*048a*/ 	.byte	0x05
	.zero		1


	//   ....[57]....
        /*048c*/ 	.word	0x00002920
        /*0490*/ 	.word	0x00000000
        /*0494*/ 	.word	0x000000c0
        /*0498*/ 	.short	0x010a
        /*049a*/ 	.byte	0xff
	.zero		1


	//   ....[58]....
        /*049c*/ 	.word	0x00002a30
        /*04a0*/ 	.word	0x00000000
        /*04a4*/ 	.word	0x00000000
        /*04a8*/ 	.short	0x0101
        /*04aa*/ 	.byte	0xff
	.zero		1


	//   ....[59]....
        /*04ac*/ 	.word	0x00002ac0
        /*04b0*/ 	.word	0x000000ff
        /*04b4*/ 	.word	0x000000d0
        /*04b8*/ 	.short	0x0106
        /*04ba*/ 	.byte	0x05
	.zero		1


	//   ....[60]....
        /*04bc*/ 	.word	0x00002ae0
        /*04c0*/ 	.word	0x000000ff
        /*04c4*/ 	.word	0x000000d0
        /*04c8*/ 	.short	0x010a
        /*04ca*/ 	.byte	0x05
	.zero		1


	//   ....[61]....
        /*04cc*/ 	.word	0x00002b70
        /*04d0*/ 	.word	0x000000ff
        /*04d4*/ 	.word	0x000000d0
        /*04d8*/ 	.short	0x0106
        /*04da*/ 	.byte	0x04
	.zero		1


	//   ....[62]....
        /*04dc*/ 	.word	0x00002bb0
        /*04e0*/ 	.word	0x00000000
        /*04e4*/ 	.word	0x000000d0
        /*04e8*/ 	.short	0x010a
        /*04ea*/ 	.byte	0xff
	.zero		1


	//   ....[63]....
        /*04ec*/ 	.word	0x000030b0
        /*04f0*/ 	.word	0x00000000
        /*04f4*/ 	.word	0x000000c0
        /*04f8*/ 	.short	0x010a
        /*04fa*/ 	.byte	0xff
	.zero		1


	//   ....[64]....
        /*04fc*/ 	.word	0x000031c0
        /*0500*/ 	.word	0x00000003
        /*0504*/ 	.word	0x00000000
        /*0508*/ 	.short	0x0101
        /*050a*/ 	.byte	0xff
	.zero		1


	//   ....[65]....
        /*050c*/ 	.word	0x000031d0
        /*0510*/ 	.word	0x000000ff
        /*0514*/ 	.word	0x00000000
        /*0518*/ 	.short	0x010a
        /*051a*/ 	.byte	0x04
	.zero		1


	//   ....[66]....
        /*051c*/ 	.word	0x000031f0
        /*0520*/ 	.word	0x000000ff
        /*0524*/ 	.word	0x000000f0
        /*0528*/ 	.short	0x010a
        /*052a*/ 	.byte	0x08
	.zero		1


	//   ....[67]....
        /*052c*/ 	.word	0x000032c0
        /*0530*/ 	.word	0x000000ff
        /*0534*/ 	.word	0x00000000
        /*0538*/ 	.short	0x010a
        /*053a*/ 	.byte	0x07
	.zero		1


	//   ....[68]....
        /*053c*/ 	.word	0x00003400
        /*0540*/ 	.word	0x000000ff
        /*0544*/ 	.word	0x00000000
        /*0548*/ 	.short	0x010a
        /*054a*/ 	.byte	0x04
	.zero		1


	//   ....[69]....
        /*054c*/ 	.word	0x000035f0
        /*0550*/ 	.word	0x000000ff
        /*0554*/ 	.word	0x00000000
        /*0558*/ 	.short	0x010a
        /*055a*/ 	.byte	0x05
	.zero		1


	//   ....[70]....
        /*055c*/ 	.word	0x00003680
        /*0560*/ 	.word	0x000000ff
        /*0564*/ 	.word	0x00000000
        /*0568*/ 	.short	0x010a
        /*056a*/ 	.byte	0x07
	.zero		1


	//   ....[71]....
        /*056c*/ 	.word	0x00003b00
        /*0570*/ 	.word	0x00000000
        /*0574*/ 	.word	0x000000c0
        /*0578*/ 	.short	0x010a
        /*057a*/ 	.byte	0xff
	.zero		1


	//   ....[72]....
        /*057c*/ 	.word	0x00003bc0
        /*0580*/ 	.word	0x00000000
        /*0584*/ 	.word	0x00000000
        /*0588*/ 	.short	0x0101
        /*058a*/ 	.byte	0xff
	.zero		1


	//   ....[73]....
        /*058c*/ 	.word	0x00003ee0
        /*0590*/ 	.word	0x000000ff
        /*0594*/ 	.word	0x000000b8
        /*0598*/ 	.short	0x010a
        /*059a*/ 	.byte	0x07
	.zero		1


	//   ....[74]....
        /*059c*/ 	.word	0x000040d0
        /*05a0*/ 	.word	0x000000ff
        /*05a4*/ 	.word	0x00000090
        /*05a8*/ 	.short	0x010a
        /*05aa*/ 	.byte	0x07
	.zero		1


	//   ....[75]....
        /*05ac*/ 	.word	0x00004240
        /*05b0*/ 	.word	0x000000ff
        /*05b4*/ 	.word	0x00000070
        /*05b8*/ 	.short	0x010b
        /*05ba*/ 	.byte	0x07
	.zero		1


	//   ....[76]....
        /*05bc*/ 	.word	0x00004250
        /*05c0*/ 	.word	0x000000ff
        /*05c4*/ 	.word	0x00000000
        /*05c8*/ 	.short	0x0101
        /*05ca*/ 	.byte	0x08
	.zero		1


	//   ....[77]....
        /*05cc*/ 	.word	0x00004270
        /*05d0*/ 	.word	0x000000ff
        /*05d4*/ 	.word	0x00000098
        /*05d8*/ 	.short	0x010a
        /*05da*/ 	.byte	0x07
	.zero		1


	//   ....[78]....
        /*05dc*/ 	.word	0x000043d0
        /*05e0*/ 	.word	0x000000ff
        /*05e4*/ 	.word	0x00000078
        /*05e8*/ 	.short	0x010b
        /*05ea*/ 	.byte	0x07
	.zero		1


	//   ....[79]....
        /*05ec*/ 	.word	0x000043e0
        /*05f0*/ 	.word	0x000000ff
        /*05f4*/ 	.word	0x00000000
        /*05f8*/ 	.short	0x0101
        /*05fa*/ 	.byte	0x08
	.zero		1


	//   ....[80]....
        /*05fc*/ 	.word	0x000043f0
        /*0600*/ 	.word	0x000000ff
        /*0604*/ 	.word	0x000000a0
        /*0608*/ 	.short	0x010a
        /*060a*/ 	.byte	0x07
	.zero		1


	//   ....[81]....
        /*060c*/ 	.word	0x00004590
        /*0610*/ 	.word	0x000000ff
        /*0614*/ 	.word	0x00000080
        /*0618*/ 	.short	0x010b
        /*061a*/ 	.byte	0x07
	.zero		1


	//   ....[82]....
        /*061c*/ 	.word	0x00004600
        /*0620*/ 	.word	0x000000ff
        /*0624*/ 	.word	0x00000000
        /*0628*/ 	.short	0x0101
        /*062a*/ 	.byte	0x08
	.zero		1


	//   ....[83]....
        /*062c*/ 	.word	0x00004630
        /*0630*/ 	.word	0x000000ff
        /*0634*/ 	.word	0x000000a8
        /*0638*/ 	.short	0x010a
        /*063a*/ 	.byte	0x07
	.zero		1


	//   ....[84]....
        /*063c*/ 	.word	0x00004840
        /*0640*/ 	.word	0x000000ff
        /*0644*/ 	.word	0x00000088
        /*0648*/ 	.short	0x010b
        /*064a*/ 	.byte	0x07
	.zero		1


	//   ....[85]....
        /*064c*/ 	.word	0x00004860
        /*0650*/ 	.word	0x000000ff
        /*0654*/ 	.word	0x00000000
        /*0658*/ 	.short	0x0101
        /*065a*/ 	.byte	0x0d
	.zero		1


	//   ....[86]....
        /*065c*/ 	.word	0x00004890
        /*0660*/ 	.word	0x000000ff
        /*0664*/ 	.word	0x00000090
        /*0668*/ 	.short	0x010a
        /*066a*/ 	.byte	0x07
	.zero		1


	//   ....[87]....
        /*066c*/ 	.word	0x000048b0
        /*0670*/ 	.word	0x000000ff
        /*0674*/ 	.word	0x00000098
        /*0678*/ 	.short	0x010a
        /*067a*/ 	.byte	0x07
	.zero		1


	//   ....[88]....
        /*067c*/ 	.word	0x000048d0
        /*0680*/ 	.word	0x000000ff
        /*0684*/ 	.word	0x000000a0
        /*0688*/ 	.short	0x010a
        /*068a*/ 	.byte	0x07
	.zero		1


	//   ....[89]....
        /*068c*/ 	.word	0x00004910
        /*0690*/ 	.word	0x00000000
        /*0694*/ 	.word	0x000000a8
        /*0698*/ 	.short	0x010a
        /*069a*/ 	.byte	0xff
	.zero		1


	//   ....[90]....
        /*069c*/ 	.word	0x00004b80
        /*06a0*/ 	.word	0x00000000
        /*06a4*/ 	.word	0x000000c0
        /*06a8*/ 	.short	0x010a
        /*06aa*/ 	.byte	0xff
	.zero		1


	//   ....[91]....
        /*06ac*/ 	.word	0x00004c40
        /*06b0*/ 	.word	0x00000000
        /*06b4*/ 	.word	0x00000000
        /*06b8*/ 	.short	0x0101
        /*06ba*/ 	.byte	0xff
	.zero		1


	//   ....[92]....
        /*06bc*/ 	.word	0x00005780
        /*06c0*/ 	.word	0x00000005
        /*06c4*/ 	.word	0x00000070
        /*06c8*/ 	.short	0x010a
        /*06ca*/ 	.byte	0xff
	.zero		1


	//   ....[93]....
        /*06cc*/ 	.word	0x00005810
        /*06d0*/ 	.word	0x00000000
        /*06d4*/ 	.word	0x000000e0
        /*06d8*/ 	.short	0x010a
        /*06da*/ 	.byte	0xff
	.zero		1


	//   ....[94]....
        /*06dc*/ 	.word	0x00005950
        /*06e0*/ 	.word	0x00000003
        /*06e4*/ 	.word	0x00000070
        /*06e8*/ 	.short	0x010a
        /*06ea*/ 	.byte	0xff
	.zero		1


	//   ....[95]....
        /*06ec*/ 	.word	0x00005af0
        /*06f0*/ 	.word	0x00000000
        /*06f4*/ 	.word	0x00000000
        /*06f8*/ 	.short	0x0101
        /*06fa*/ 	.byte	0xff
	.zero		1


	//   ....[96]....
        /*06fc*/ 	.word	0x00005bd0
        /*0700*/ 	.word	0x000000c8
        /*0704*/ 	.word	0x000000e0
        /*0708*/ 	.short	0x010a
        /*070a*/ 	.byte	0xff
	.zero		1


	//   ....[97]....
        /*070c*/ 	.word	0x0000be60
        /*0710*/ 	.word	0x00000079
        /*0714*/ 	.word	0x00000000
        /*0718*/ 	.short	0x0101
        /*071a*/ 	.byte	0xff
	.zero		1


	//   ....[98]....
        /*071c*/ 	.word	0x0000d580
        /*0720*/ 	.word	0x00000003
        /*0724*/ 	.word	0x00000070
        /*0728*/ 	.short	0x010a
        /*072a*/ 	.byte	0xff
	.zero		1


	//   ....[99]....
        /*072c*/ 	.word	0x0000d670
        /*0730*/ 	.word	0x00000003
        /*0734*/ 	.word	0x00000110
        /*0738*/ 	.short	0x010a
        /*073a*/ 	.byte	0xff
	.zero		1


	//   ....[100]....
        /*073c*/ 	.word	0x0000d6d0
        /*0740*/ 	.word	0x00000002
        /*0744*/ 	.word	0x00000038
        /*0748*/ 	.short	0x010a
        /*074a*/ 	.byte	0xff
	.zero		1


	//   ....[101]....
        /*074c*/ 	.word	0x0000d730
        /*0750*/ 	.word	0x00000002
        /*0754*/ 	.word	0x00000038
        /*0758*/ 	.short	0x010a
        /*075a*/ 	.byte	0xff
	.zero		1


	//   ....[102]....
        /*075c*/ 	.word	0x0000d780
        /*0760*/ 	.word	0x00000002
        /*0764*/ 	.word	0x000000c0
        /*0768*/ 	.short	0x010a
        /*076a*/ 	.byte	0xff
	.zero		1


	//   ....[103]....
        /*076c*/ 	.word	0x0000d7e0
        /*0770*/ 	.word	0x00000000
        /*0774*/ 	.word	0x00000000
        /*0778*/ 	.short	0x010a
        /*077a*/ 	.byte	0xff
	.zero		1


	//   ....[104]....
        /*077c*/ 	.word	0x0000d840
        /*0780*/ 	.word	0x00000000
        /*0784*/ 	.word	0x00000000
        /*0788*/ 	.short	0x010a
        /*078a*/ 	.byte	0xff
	.zero		1


	//   ....[105]....
        /*078c*/ 	.word	0x0000d8a0
        /*0790*/ 	.word	0x00000000
        /*0794*/ 	.word	0x00000000
        /*0798*/ 	.short	0x010a
        /*079a*/ 	.byte	0xff
	.zero		1


	//   ....[106]....
        /*079c*/ 	.word	0x0000d900
        /*07a0*/ 	.word	0x00000000
        /*07a4*/ 	.word	0x00000000
        /*07a8*/ 	.short	0x010a
        /*07aa*/ 	.byte	0xff
	.zero		1


	//   ....[107]....
        /*07ac*/ 	.word	0x0000d960
        /*07b0*/ 	.word	0x00000000
        /*07b4*/ 	.word	0x00000000
        /*07b8*/ 	.short	0x010a
        /*07ba*/ 	.byte	0xff
	.zero		1


	//   ....[108]....
        /*07bc*/ 	.word	0x0000d9c0
        /*07c0*/ 	.word	0x00000000
        /*07c4*/ 	.word	0x00000000
        /*07c8*/ 	.short	0x010a
        /*07ca*/ 	.byte	0xff
	.zero		1


	//   ....[109]....
        /*07cc*/ 	.word	0x0000da10
        /*07d0*/ 	.word	0x00000000
        /*07d4*/ 	.word	0x00000100
        /*07d8*/ 	.short	0x010a
        /*07da*/ 	.byte	0xff
	.zero		1


	//   ....[110]....
        /*07dc*/ 	.word	0x0000da70
        /*07e0*/ 	.word	0x00000000
        /*07e4*/ 	.word	0x000000d0
        /*07e8*/ 	.short	0x010a
        /*07ea*/ 	.byte	0xff
	.zero		1


	//   ....[111]....
        /*07ec*/ 	.word	0x0000dac0
        /*07f0*/ 	.word	0x00000000
        /*07f4*/ 	.word	0x000000c0
        /*07f8*/ 	.short	0x010a
        /*07fa*/ 	.byte	0xff
	.zero		1


	//   ....[112]....
        /*07fc*/ 	.word	0x0000db20
        /*0800*/ 	.word	0x00000000
        /*0804*/ 	.word	0x000000d0
        /*0808*/ 	.short	0x010a
        /*080a*/ 	.byte	0xff
	.zero		1


	//   ....[113]....
        /*080c*/ 	.word	0x0000db70
        /*0810*/ 	.word	0x00000000
        /*0814*/ 	.word	0x000000c0
        /*0818*/ 	.short	0x010a
        /*081a*/ 	.byte	0xff
	.zero		1


	//   ....[114]....
        /*081c*/ 	.word	0x0000dbd0
        /*0820*/ 	.word	0x00000003
        /*0824*/ 	.word	0x000000f0
        /*0828*/ 	.short	0x010a
        /*082a*/ 	.byte	0xff
	.zero		1


	//   ....[115]....
        /*082c*/ 	.word	0x0000dc30
        /*0830*/ 	.word	0x00000000
        /*0834*/ 	.word	0x00000000
        /*0838*/ 	.short	0x010a
        /*083a*/ 	.byte	0xff
	.zero		1


	//   ....[116]....
        /*083c*/ 	.word	0x0000dc90
        /*0840*/ 	.word	0x00000000
        /*0844*/ 	.word	0x00000000
        /*0848*/ 	.short	0x010a
        /*084a*/ 	.byte	0xff
	.zero		1


	//   ....[117]....
        /*084c*/ 	.word	0x0000dcf0
        /*0850*/ 	.word	0x00000000
        /*0854*/ 	.word	0x00000000
        /*0858*/ 	.short	0x010a
        /*085a*/ 	.byte	0xff
	.zero		1


	//   ....[118]....
        /*085c*/ 	.word	0x0000dd40
        /*0860*/ 	.word	0x00000000
        /*0864*/ 	.word	0x000000c0
        /*0868*/ 	.short	0x010a
        /*086a*/ 	.byte	0xff
	.zero		1


	//   ....[119]....
        /*086c*/ 	.word	0x0000dda0
        /*0870*/ 	.word	0x00000000
        /*0874*/ 	.word	0x000000b8
        /*0878*/ 	.short	0x010a
        /*087a*/ 	.byte	0xff
	.zero		1


	//   ....[120]....
        /*087c*/ 	.word	0x0000de00
        /*0880*/ 	.word	0x00000003
        /*0884*/ 	.word	0x00000090
        /*0888*/ 	.short	0x010a
        /*088a*/ 	.byte	0xff
	.zero		1


	//   ....[121]....
        /*088c*/ 	.word	0x0000de60
        /*0890*/ 	.word	0x00000003
        /*0894*/ 	.word	0x00000098
        /*0898*/ 	.short	0x010a
        /*089a*/ 	.byte	0xff
	.zero		1


	//   ....[122]....
        /*089c*/ 	.word	0x0000dec0
        /*08a0*/ 	.word	0x00000003
        /*08a4*/ 	.word	0x000000a0
        /*08a8*/ 	.short	0x010a
        /*08aa*/ 	.byte	0xff
	.zero		1


	//   ....[123]....
        /*08ac*/ 	.word	0x0000df20
        /*08b0*/ 	.word	0x00000003
        /*08b4*/ 	.word	0x000000a8
        /*08b8*/ 	.short	0x010a
        /*08ba*/ 	.byte	0xff
	.zero		1


	//   ....[124]....
        /*08bc*/ 	.word	0x0000df80
        /*08c0*/ 	.word	0x00000000
        /*08c4*/ 	.word	0x00000090
        /*08c8*/ 	.short	0x010a
        /*08ca*/ 	.byte	0xff
	.zero		1


	//   ....[125]....
        /*08cc*/ 	.word	0x0000dfe0
        /*08d0*/ 	.word	0x00000000
        /*08d4*/ 	.word	0x00000098
        /*08d8*/ 	.short	0x010a
        /*08da*/ 	.byte	0xff
	.zero		1


	//   ....[126]....
        /*08dc*/ 	.word	0x0000e040
        /*08e0*/ 	.word	0x00000000
        /*08e4*/ 	.word	0x000000a0
        /*08e8*/ 	.short	0x010a
        /*08ea*/ 	.byte	0xff
	.zero		1


	//   ....[127]....
        /*08ec*/ 	.word	0x0000e090
        /*08f0*/ 	.word	0x00000000
        /*08f4*/ 	.word	0x000000c0
        /*08f8*/ 	.short	0x010a
        /*08fa*/ 	.byte	0xff
	.zero		1


	//   ....[128]....
        /*08fc*/ 	.word	0x0000e0e0
        /*0900*/ 	.word	0x00000003
        /*0904*/ 	.word	0x00000070
        /*0908*/ 	.short	0x010a
        /*090a*/ 	.byte	0xff
	.zero		1


	//   ....[129]....
        /*090c*/ 	.word	0x0000e130
        /*0910*/ 	.word	0x000000c8
        /*0914*/ 	.word	0x000000e0
        /*0918*/ 	.short	0x010a
        /*091a*/ 	.byte	0xff
	.zero		1


	//----- nvinfo : EIATTR_NUM_MBARRIERS
	.align		4
.L_48:
        /*091c*/ 	.byte	0x03, 0x38
        /*091e*/ 	.short	0x0024


	//----- nvinfo : EIATTR_EXIT_INSTR_OFFSETS
	.align		4
        /*0920*/ 	.byte	0x04, 0x1c
        /*0922*/ 	.short	(.L_50 - .L_49)


	//   ....[0]....
.L_49:
        /*0924*/ 	.word	0x00002690


	//   ....[1]....
        /*0928*/ 	.word	0x00002b80


	//   ....[2]....
        /*092c*/ 	.word	0x00002be0


	//   ....[3]....
        /*0930*/ 	.word	0x000038e0


	//   ....[4]....
        /*0934*/ 	.word	0x00004940


	//   ....[5]....
        /*0938*/ 	.word	0x00004980


	//   ....[6]....
        /*093c*/ 	.word	0x0000d660


	//----- nvinfo : EIATTR_MAX_THREADS
	.align		4
.L_50:
        /*0940*/ 	.byte	0x04, 0x05
        /*0942*/ 	.short	(.L_52 - .L_51)
.L_51:
        /*0944*/ 	.word	0x00000100
        /*0948*/ 	.word	0x00000001
        /*094c*/ 	.word	0x00000001


	//----- nvinfo : EIATTR_CRS_STACK_SIZE
	.align		4
.L_52:
        /*0950*/ 	.byte	0x04, 0x1e
        /*0952*/ 	.short	(.L_54 - .L_53)
.L_53:
        /*0954*/ 	.word	0x00000000


	//----- nvinfo : EIATTR_CBANK_PARAM_SIZE
	.align		4
.L_54:
        /*0958*/ 	.byte	0x03, 0x19
        /*095a*/ 	.short	0x0800


	//----- nvinfo : EIATTR_PARAM_CBANK
	.align		4
        /*095c*/ 	.byte	0x04, 0x0a
        /*095e*/ 	.short	(.L_56 - .L_55)
	.align		4
.L_55:
        /*0960*/ 	.word	index@(.nv.constant0._ZN7cutlass13device_kernelINS_4gemm6kernel13GemmUniversalIN4cute5tupleIJiiiiEEENS1_10collective13CollectiveMmaINS1_35MainloopSm100TmaUmmaWarpSpecializedILi7ELi2ELi2ENS5_IJNS4_1CILi1EEESB_SB_EEEEENS5_IJNSA_ILi128EEENSA_ILi256EEENSA_ILi64EEEEEENS_12float_e4m3_tENS5_IJlSB_lEEESI_SJ_NS4_8TiledMMAINS4_8MMA_AtomIJNS4_10MMA_TraitsINS4_19SM100_MMA_F8F6F4_SSEJSI_SI_fSE_SF_NS4_17integral_constantINS4_4UMMA5MajorELSQ_0EEESR_NSO_INSP_7ScaleInELSS_0EEEST_EEEEEENS4_6LayoutISC_NS5_IJNSA_ILi0EEESX_SX_EEEEENS5_IJNS4_10UnderscoreES10_S10_EEEEENS4_13SM90_TMA_LOADENS4_14ComposedLayoutINS4_7SwizzleILi2ELi4ELi3EEENS4_18smem_ptr_flag_bitsILi8EEENSW_INS5_IJNSA_ILi8EEESG_EEENS5_IJSG_SB_EEEEEEEvNS4_8identityES13_S1D_vS1E_EENS_8epilogue10collective18CollectiveEpilogueINS1G_23Sm100TmaWarpSpecializedILi4ELi2ELi64ELb0ELb0EEEJSH_NS5_IJNSW_ISE_SB_EENSW_ISG_SB_EEEEESI_SJ_SI_SJ_NS1G_6fusion15FusionCallbacksIS1K_NS1O_13LinCombEltActINS1G_6thread4GELUESI_fSI_fLNS_15FloatRoundStyleE2EEESH_S1N_JEEENS4_5SM1004TMEM4LOAD26SM100_TMEM_LOAD_32dp32b64xES13_S1D_NS4_39AutoVectorizingCopyWithAssumedAlignmentILi128EEENS4_14SM90_TMA_STOREES1D_S21_S21_EEEvvEEEEvNT_6ParamsE)
        /*0964*/ 	.short	0x0380
        /*0966*/ 	.short	0x0800


	//----- nvinfo : EIATTR_SW_WAR
	.align		4
.L_56:
        /*0968*/ 	.byte	0x04, 0x36
        /*096a*/ 	.short	(.L_58 - .L_57)
.L_57:
        /*096c*/ 	.word	0x00000008
.L_58:


//--------------------- .nv.callgraph             --------------------------
	.section	.nv.callgraph,"",@"SHT_CUDA_CALLGRAPH"
	.align	4
	.sectionentsize	8
	.align		4
        /*0000*/ 	.word	0x00000000
	.align		4
        /*0004*/ 	.word	0xffffffff
	.align		4
        /*0008*/ 	.word	index@(_ZN7cutlass13device_kernelINS_4gemm6kernel13GemmUniversalIN4cute5tupleIJiiiiEEENS1_10collective13CollectiveMmaINS1_35MainloopSm100TmaUmmaWarpSpecializedILi7ELi2ELi2ENS5_IJNS4_1CILi1EEESB_SB_EEEEENS5_IJNSA_ILi128EEENSA_ILi256EEENSA_ILi64EEEEEENS_12float_e4m3_tENS5_IJlSB_lEEESI_SJ_NS4_8TiledMMAINS4_8MMA_AtomIJNS4_10MMA_TraitsINS4_19SM100_MMA_F8F6F4_SSEJSI_SI_fSE_SF_NS4_17integral_constantINS4_4UMMA5MajorELSQ_0EEESR_NSO_INSP_7ScaleInELSS_0EEEST_EEEEEENS4_6LayoutISC_NS5_IJNSA_ILi0EEESX_SX_EEEEENS5_IJNS4_10UnderscoreES10_S10_EEEEENS4_13SM90_TMA_LOADENS4_14ComposedLayoutINS4_7SwizzleILi2ELi4ELi3EEENS4_18smem_ptr_flag_bitsILi8EEENSW_INS5_IJNSA_ILi8EEESG_EEENS5_IJSG_SB_EEEEEEEvNS4_8identityES13_S1D_vS1E_EENS_8epilogue10collective18CollectiveEpilogueINS1G_23Sm100TmaWarpSpecializedILi4ELi2ELi64ELb0ELb0EEEJSH_NS5_IJNSW_ISE_SB_EENSW_ISG_SB_EEEEESI_SJ_SI_SJ_NS1G_6fusion15FusionCallbacksIS1K_NS1O_13LinCombEltActINS1G_6thread4GELUESI_fSI_fLNS_15FloatRoundStyleE2EEESH_S1N_JEEENS4_5SM1004TMEM4LOAD26SM100_TMEM_LOAD_32dp32b64xES13_S1D_NS4_39AutoVectorizingCopyWithAssumedAlignmentILi128EEENS4_14SM90_TMA_STOREES1D_S21_S21_EEEvvEEEEvNT_6ParamsE)
	.align		4
        /*000c*/ 	.word	index@(__assertfail)
	.align		4
        /*0010*/ 	.word	0x00000000
	.align		4
        /*0014*/ 	.word	0xfffffffe
	.align		4
        /*0018*/ 	.word	0x00000000
	.align		4
        /*001c*/ 	.word	0xfffffffd
	.align		4
        /*0020*/ 	.word	0x00000000
	.align		4
        /*0024*/ 	.word	0xfffffffc


//--------------------- .nv.constant4             --------------------------
	.section	.nv.constant4,"a",@progbits
	.align	8
	.align		8
.nv.constant4:
        /*0000*/ 	.dword	__assertfail
	.align		8
        /*0008*/ 	.dword	__unnamed_1
	.align		8
        /*0010*/ 	.dword	__unnamed_2
	.align		8
        /*0018*/ 	.dword	__unnamed_3
	.align		8
        /*0020*/ 	.dword	_ZN39_INTERNAL_91e67e65_4_k_cu_2f072779_30064cuda3std3__45__cpo5beginE
	.align		8
        /*0028*/ 	.dword	_ZN39_INTERNAL_91e67e65_4_k_cu_2f072779_30064cuda3std3__45__cpo3endE
	.align		8
        /*0030*/ 	.dword	_ZN39_INTERNAL_91e67e65_4_k_cu_2f072779_30064cuda3std3__45__cpo6cbeginE
	.align		8
        /*0038*/ 	.dword	_ZN39_INTERNAL_91e67e65_4_k_cu_2f072779_30064cuda3std3__45__cpo4cendE
	.align		8
        /*0040*/ 	.dword	_ZN39_INTERNAL_91e67e65_4_k_cu_2f072779_30064cuda3std3__441_GLOBAL__N__91e67e65_4_k_cu_2f072779_30066ignoreE
	.align		8
        /*0048*/ 	.dword	_ZN39_INTERNAL_91e67e65_4_k_cu_2f072779_30064cuda3std3__419piecewise_constructE
	.align		8
        /*0050*/ 	.dword	_ZN39_INTERNAL_91e67e65_4_k_cu_2f072779_30064cuda3std3__48in_placeE
	.align		8
        /*0058*/ 	.dword	_ZN39_INTERNAL_91e67e65_4_k_cu_2f072779_30064cuda3std6ranges3__45__cpo4swapE
	.align		8
        /*0060*/ 	.dword	_ZN39_INTERNAL_91e67e65_4_k_cu_2f072779_30064cuda3std6ranges3__45__cpo9iter_moveE
	.align		8
        /*0068*/ 	.dword	_ZN39_INTERNAL_91e67e65_4_k_cu_2f072779_30064cute7productE
	.align		8
        /*0070*/ 	.dword	_ZN39_INTERNAL_91e67e65_4_k_cu_2f072779_30064cute1_E
	.align		8
        /*0078*/ 	.dword	$str$25
	.align		8
        /*0080*/ 	.dword	$str$26
	.align		8
        /*0088*/ 	.dword	$str$27
	.align		8
        /*0090*/ 	.dword	$str$28


//--------------------- .text._ZN7cutlass13device_kernelINS_4gemm6kernel13GemmUniversalIN4cute5tupleIJiiiiEEENS1_10collective13CollectiveMmaINS1_35MainloopSm100TmaUmmaWarpSpecializedILi7ELi2ELi2ENS5_IJNS4_1CILi1EEESB_SB_EEEEENS5_IJNSA_ILi128EEENSA_ILi256EEENSA_ILi64EEEEEENS_12float_e4m3_tENS5_IJlSB_lEEESI_SJ_NS4_8TiledMMAINS4_8MMA_AtomIJNS4_10MMA_TraitsINS4_19SM100_MMA_F8F6F4_SSEJSI_SI_fSE_SF_NS4_17integral_constantINS4_4UMMA5MajorELSQ_0EEESR_NSO_INSP_7ScaleInELSS_0EEEST_EEEEEENS4_6LayoutISC_NS5_IJNSA_ILi0EEESX_SX_EEEEENS5_IJNS4_10UnderscoreES10_S10_EEEEENS4_13SM90_TMA_LOADENS4_14ComposedLayoutINS4_7SwizzleILi2ELi4ELi3EEENS4_18smem_ptr_flag_bitsILi8EEENSW_INS5_IJNSA_ILi8EEESG_EEENS5_IJSG_SB_EEEEEEEvNS4_8identityES13_S1D_vS1E_EENS_8epilogue10collective18CollectiveEpilogueINS1G_23Sm100TmaWarpSpecializedILi4ELi2ELi64ELb0ELb0EEEJSH_NS5_IJNSW_ISE_SB_EENSW_ISG_SB_EEEEESI_SJ_SI_SJ_NS1G_6fusion15FusionCallbacksIS1K_NS1O_13LinCombEltActINS1G_6thread4GELUESI_fSI_fLNS_15FloatRoundStyleE2EEESH_S1N_JEEENS4_5SM1004TMEM4LOAD26SM100_TMEM_LOAD_32dp32b64xES13_S1D_NS4_39AutoVectorizingCopyWithAssumedAlignmentILi128EEENS4_14SM90_TMA_STOREES1D_S21_S21_EEEvvEEEEvNT_6ParamsE --------------------------
	.section	.text._ZN7cutlass13device_kernelINS_4gemm6kernel13GemmUniversalIN4cute5tupleIJiiiiEEENS1_10collective13CollectiveMmaINS1_35MainloopSm100TmaUmmaWarpSpecializedILi7ELi2ELi2ENS5_IJNS4_1CILi1EEESB_SB_EEEEENS5_IJNSA_ILi128EEENSA_ILi256EEENSA_ILi64EEEEEENS_12float_e4m3_tENS5_IJlSB_lEEESI_SJ_NS4_8TiledMMAINS4_8MMA_AtomIJNS4_10MMA_TraitsINS4_19SM100_MMA_F8F6F4_SSEJSI_SI_fSE_SF_NS4_17integral_constantINS4_4UMMA5MajorELSQ_0EEESR_NSO_INSP_7ScaleInELSS_0EEEST_EEEEEENS4_6LayoutISC_NS5_IJNSA_ILi0EEESX_SX_EEEEENS5_IJNS4_10UnderscoreES10_S10_EEEEENS4_13SM90_TMA_LOADENS4_14ComposedLayoutINS4_7SwizzleILi2ELi4ELi3EEENS4_18smem_ptr_flag_bitsILi8EEENSW_INS5_IJNSA_ILi8EEESG_EEENS5_IJSG_SB_EEEEEEEvNS4_8identityES13_S1D_vS1E_EENS_8epilogue10collective18CollectiveEpilogueINS1G_23Sm100TmaWarpSpecializedILi4ELi2ELi64ELb0ELb0EEEJSH_NS5_IJNSW_ISE_SB_EENSW_ISG_SB_EEEEESI_SJ_SI_SJ_NS1G_6fusion15FusionCallbacksIS1K_NS1O_13LinCombEltActINS1G_6thread4GELUESI_fSI_fLNS_15FloatRoundStyleE2EEESH_S1N_JEEENS4_5SM1004TMEM4LOAD26SM100_TMEM_LOAD_32dp32b64xES13_S1D_NS4_39AutoVectorizingCopyWithAssumedAlignmentILi128EEENS4_14SM90_TMA_STOREES1D_S21_S21_EEEvvEEEEvNT_6ParamsE,"ax",@progbits
	.align	128
.text._ZN7cutlass13device_kernelINS_4gemm6kernel13GemmUniversalIN4cute5tupleIJiiiiEEENS1_10collective13CollectiveMmaINS1_35MainloopSm100TmaUmmaWarpSpecializedILi7ELi2ELi2ENS5_IJNS4_1CILi1EEESB_SB_EEEEENS5_IJNSA_ILi128EEENSA_ILi256EEENSA_ILi64EEEEEENS_12float_e4m3_tENS5_IJlSB_lEEESI_SJ_NS4_8TiledMMAINS4_8MMA_AtomIJNS4_10MMA_TraitsINS4_19SM100_MMA_F8F6F4_SSEJSI_SI_fSE_SF_NS4_17integral_constantINS4_4UMMA5MajorELSQ_0EEESR_NSO_INSP_7ScaleInELSS_0EEEST_EEEEEENS4_6LayoutISC_NS5_IJNSA_ILi0EEESX_SX_EEEEENS5_IJNS4_10UnderscoreES10_S10_EEEEENS4_13SM90_TMA_LOADENS4_14ComposedLayoutINS4_7SwizzleILi2ELi4ELi3EEENS4_18smem_ptr_flag_bitsILi8EEENSW_INS5_IJNSA_ILi8EEESG_EEENS5_IJSG_SB_EEEEEEEvNS4_8identityES13_S1D_vS1E_EENS_8epilogue10collective18CollectiveEpilogueINS1G_23Sm100TmaWarpSpecializedILi4ELi2ELi64ELb0ELb0EEEJSH_NS5_IJNSW_ISE_SB_EENSW_ISG_SB_EEEEESI_SJ_SI_SJ_NS1G_6fusion15FusionCallbacksIS1K_NS1O_13LinCombEltActINS1G_6thread4GELUESI_fSI_fLNS_15FloatRoundStyleE2EEESH_S1N_JEEENS4_5SM1004TMEM4LOAD26SM100_TMEM_LOAD_32dp32b64xES13_S1D_NS4_39AutoVectorizingCopyWithAssumedAlignmentILi128EEENS4_14SM90_TMA_STOREES1D_S21_S21_EEEvvEEEEvNT_6ParamsE:
        .type           _ZN7cutlass13device_kernelINS_4gemm6kernel13GemmUniversalIN4cute5tupleIJiiiiEEENS1_10collective13CollectiveMmaINS1_35MainloopSm100TmaUmmaWarpSpecializedILi7ELi2ELi2ENS5_IJNS4_1CILi1EEESB_SB_EEEEENS5_IJNSA_ILi128EEENSA_ILi256EEENSA_ILi64EEEEEENS_12float_e4m3_tENS5_IJlSB_lEEESI_SJ_NS4_8TiledMMAINS4_8MMA_AtomIJNS4_10MMA_TraitsINS4_19SM100_MMA_F8F6F4_SSEJSI_SI_fSE_SF_NS4_17integral_constantINS4_4UMMA5MajorELSQ_0EEESR_NSO_INSP_7ScaleInELSS_0EEEST_EEEEEENS4_6LayoutISC_NS5_IJNSA_ILi0EEESX_SX_EEEEENS5_IJNS4_10UnderscoreES10_S10_EEEEENS4_13SM90_TMA_LOADENS4_14ComposedLayoutINS4_7SwizzleILi2ELi4ELi3EEENS4_18smem_ptr_flag_bitsILi8EEENSW_INS5_IJNSA_ILi8EEESG_EEENS5_IJSG_SB_EEEEEEEvNS4_8identityES13_S1D_vS1E_EENS_8epilogue10collective18CollectiveEpilogueINS1G_23Sm100TmaWarpSpecializedILi4ELi2ELi64ELb0ELb0EEEJSH_NS5_IJNSW_ISE_SB_EENSW_ISG_SB_EEEEESI_SJ_SI_SJ_NS1G_6fusion15FusionCallbacksIS1K_NS1O_13LinCombEltActINS1G_6thread4GELUESI_fSI_fLNS_15FloatRoundStyleE2EEESH_S1N_JEEENS4_5SM1004TMEM4LOAD26SM100_TMEM_LOAD_32dp32b64xES13_S1D_NS4_39AutoVectorizingCopyWithAssumedAlignmentILi128EEENS4_14SM90_TMA_STOREES1D_S21_S21_EEEvvEEEEvNT_6ParamsE,@function
        .size           _ZN7cutlass13device_kernelINS_4gemm6kernel13GemmUniversalIN4cute5tupleIJiiiiEEENS1_10collective13CollectiveMmaINS1_35MainloopSm100TmaUmmaWarpSpecializedILi7ELi2ELi2ENS5_IJNS4_1CILi1EEESB_SB_EEEEENS5_IJNSA_ILi128EEENSA_ILi256EEENSA_ILi64EEEEEENS_12float_e4m3_tENS5_IJlSB_lEEESI_SJ_NS4_8TiledMMAINS4_8MMA_AtomIJNS4_10MMA_TraitsINS4_19SM100_MMA_F8F6F4_SSEJSI_SI_fSE_SF_NS4_17integral_constantINS4_4UMMA5MajorELSQ_0EEESR_NSO_INSP_7ScaleInELSS_0EEEST_EEEEEENS4_6LayoutISC_NS5_IJNSA_ILi0EEESX_SX_EEEEENS5_IJNS4_10UnderscoreES10_S10_EEEEENS4_13SM90_TMA_LOADENS4_14ComposedLayoutINS4_7SwizzleILi2ELi4ELi3EEENS4_18smem_ptr_flag_bitsILi8EEENSW_INS5_IJNSA_ILi8EEESG_EEENS5_IJSG_SB_EEEEEEEvNS4_8identityES13_S1D_vS1E_EENS_8epilogue10collective18CollectiveEpilogueINS1G_23Sm100TmaWarpSpecializedILi4ELi2ELi64ELb0ELb0EEEJSH_NS5_IJNSW_ISE_SB_EENSW_ISG_SB_EEEEESI_SJ_SI_SJ_NS1G_6fusion15FusionCallbacksIS1K_NS1O_13LinCombEltActINS1G_6thread4GELUESI_fSI_fLNS_15FloatRoundStyleE2EEESH_S1N_JEEENS4_5SM1004TMEM4LOAD26SM100_TMEM_LOAD_32dp32b64xES13_S1D_NS4_39AutoVectorizingCopyWithAssumedAlignmentILi128EEENS4_14SM90_TMA_STOREES1D_S21_S21_EEEvvEEEEvNT_6ParamsE,(.L_x_157 - _ZN7cutlass13device_kernelINS_4gemm6kernel13GemmUniversalIN4cute5tupleIJiiiiEEENS1_10collective13CollectiveMmaINS1_35MainloopSm100TmaUmmaWarpSpecializedILi7ELi2ELi2ENS5_IJNS4_1CILi1EEESB_SB_EEEEENS5_IJNSA_ILi128EEENSA_ILi256EEENSA_ILi64EEEEEENS_12float_e4m3_tENS5_IJlSB_lEEESI_SJ_NS4_8TiledMMAINS4_8MMA_AtomIJNS4_10MMA_TraitsINS4_19SM100_MMA_F8F6F4_SSEJSI_SI_fSE_SF_NS4_17integral_constantINS4_4UMMA5MajorELSQ_0EEESR_NSO_INSP_7ScaleInELSS_0EEEST_EEEEEENS4_6LayoutISC_NS5_IJNSA_ILi0EEESX_SX_EEEEENS5_IJNS4_10UnderscoreES10_S10_EEEEENS4_13SM90_TMA_LOADENS4_14ComposedLayoutINS4_7SwizzleILi2ELi4ELi3EEENS4_18smem_ptr_flag_bitsILi8EEENSW_INS5_IJNSA_ILi8EEESG_EEENS5_IJSG_SB_EEEEEEEvNS4_8identityES13_S1D_vS1E_EENS_8epilogue10collective18CollectiveEpilogueINS1G_23Sm100TmaWarpSpecializedILi4ELi2ELi64ELb0ELb0EEEJSH_NS5_IJNSW_ISE_SB_EENSW_ISG_SB_EEEEESI_SJ_SI_SJ_NS1G_6fusion15FusionCallbacksIS1K_NS1O_13LinCombEltActINS1G_6thread4GELUESI_fSI_fLNS_15FloatRoundStyleE2EEESH_S1N_JEEENS4_5SM1004TMEM4LOAD26SM100_TMEM_LOAD_32dp32b64xES13_S1D_NS4_39AutoVectorizingCopyWithAssumedAlignmentILi128EEENS4_14SM90_TMA_STOREES1D_S21_S21_EEEvvEEEEvNT_6ParamsE)
        .other          _ZN7cutlass13device_kernelINS_4gemm6kernel13GemmUniversalIN4cute5tupleIJiiiiEEENS1_10collective13CollectiveMmaINS1_35MainloopSm100TmaUmmaWarpSpecializedILi7ELi2ELi2ENS5_IJNS4_1CILi1EEESB_SB_EEEEENS5_IJNSA_ILi128EEENSA_ILi256EEENSA_ILi64EEEEEENS_12float_e4m3_tENS5_IJlSB_lEEESI_SJ_NS4_8TiledMMAINS4_8MMA_AtomIJNS4_10MMA_TraitsINS4_19SM100_MMA_F8F6F4_SSEJSI_SI_fSE_SF_NS4_17integral_constantINS4_4UMMA5MajorELSQ_0EEESR_NSO_INSP_7ScaleInELSS_0EEEST_EEEEEENS4_6LayoutISC_NS5_IJNSA_ILi0EEESX_SX_EEEEENS5_IJNS4_10UnderscoreES10_S10_EEEEENS4_13SM90_TMA_LOADENS4_14ComposedLayoutINS4_7SwizzleILi2ELi4ELi3EEENS4_18smem_ptr_flag_bitsILi8EEENSW_INS5_IJNSA_ILi8EEESG_EEENS5_IJSG_SB_EEEEEEEvNS4_8identityES13_S1D_vS1E_EENS_8epilogue10collective18CollectiveEpilogueINS1G_23Sm100TmaWarpSpecializedILi4ELi2ELi64ELb0ELb0EEEJSH_NS5_IJNSW_ISE_SB_EENSW_ISG_SB_EEEEESI_SJ_SI_SJ_NS1G_6fusion15FusionCallbacksIS1K_NS1O_13LinCombEltActINS1G_6thread4GELUESI_fSI_fLNS_15FloatRoundStyleE2EEESH_S1N_JEEENS4_5SM1004TMEM4LOAD26SM100_TMEM_LOAD_32dp32b64xES13_S1D_NS4_39AutoVectorizingCopyWithAssumedAlignmentILi128EEENS4_14SM90_TMA_STOREES1D_S21_S21_EEEvvEEEEvNT_6ParamsE,@"STO_CUDA_ENTRY STV_DEFAULT"
_ZN7cutlass13device_kernelINS_4gemm6kernel13GemmUniversalIN4cute5tupleIJiiiiEEENS1_10collective13CollectiveMmaINS1_35MainloopSm100TmaUmmaWarpSpecializedILi7ELi2ELi2ENS5_IJNS4_1CILi1EEESB_SB_EEEEENS5_IJNSA_ILi128EEENSA_ILi256EEENSA_ILi64EEEEEENS_12float_e4m3_tENS5_IJlSB_lEEESI_SJ_NS4_8TiledMMAINS4_8MMA_AtomIJNS4_10MMA_TraitsINS4_19SM100_MMA_F8F6F4_SSEJSI_SI_fSE_SF_NS4_17integral_constantINS4_4UMMA5MajorELSQ_0EEESR_NSO_INSP_7ScaleInELSS_0EEEST_EEEEEENS4_6LayoutISC_NS5_IJNSA_ILi0EEESX_SX_EEEEENS5_IJNS4_10UnderscoreES10_S10_EEEEENS4_13SM90_TMA_LOADENS4_14ComposedLayoutINS4_7SwizzleILi2ELi4ELi3EEENS4_18smem_ptr_flag_bitsILi8EEENSW_INS5_IJNSA_ILi8EEESG_EEENS5_IJSG_SB_EEEEEEEvNS4_8identityES13_S1D_vS1E_EENS_8epilogue10collective18CollectiveEpilogueINS1G_23Sm100TmaWarpSpecializedILi4ELi2ELi64ELb0ELb0EEEJSH_NS5_IJNSW_ISE_SB_EENSW_ISG_SB_EEEEESI_SJ_SI_SJ_NS1G_6fusion15FusionCallbacksIS1K_NS1O_13LinCombEltActINS1G_6thread4GELUESI_fSI_fLNS_15FloatRoundStyleE2EEESH_S1N_JEEENS4_5SM1004TMEM4LOAD26SM100_TMEM_LOAD_32dp32b64xES13_S1D_NS4_39AutoVectorizingCopyWithAssumedAlignmentILi128EEENS4_14SM90_TMA_STOREES1D_S21_S21_EEEvvEEEEvNT_6ParamsE:
[----:B------:R-:W1:Y:S01]  /*0000*/  LDC R1, c[0x0][0x37c] ;  /* 0x0000df00ff017b82 */ /* 0x000e620000000800 */
[----:B------:R-:W2:Y:S01]  /*0010*/  S2R R192, SR_TID.X ;  /* 0x0000000000c07919 */ /* 0x000ea20000002100 */
[----:B------:R-:W3:Y:S01]  /*0020*/  LDCU.64 UR6, c[0x0][0x890] ;  /* 0x00011200ff0677ac */ /* 0x000ee20008000a00 */
[----:B------:R-:W-:Y:S02]  /*0030*/  PRMT R174, RZ, 0x7610, R174 ;  /* 0x00007610ffae7816 */ /* 0x000fe400000000ae */
[----:B------:R-:W-:Y:S01]  /*0040*/  ELECT P5, URZ, PT ;  /* 0x0000000000ff782f */ /* 0x000fe200038a0000 */
[----:B------:R-:W4:Y:S01]  /*0050*/  LDCU.64 UR38, c[0x0][0x358] ;  /* 0x00006b00ff2677ac */ /* 0x000f220008000a00 */
[----:B---3--:R-:W-:-:S04]  /*0060*/  UISETP.NE.U32.AND UP2, UPT, UR6, URZ, UPT ;  /* 0x000000ff0600728c */ /* 0x008fc8000bf45070 */
[----:B------:R-:W-:Y:S01]  /*0070*/  UISETP.NE.AND.EX UP2, UPT, UR7, URZ, UPT, UP2 ;  /* 0x000000ff0700728c */ /* 0x000fe2000bf45320 */
[----:B--2---:R-:W-:-:S05]  /*0080*/  SHF.R.U32.HI R196, RZ, 0x5, R192 ;  /* 0x00000005ffc47819 */ /* 0x004fca00000116c0 */
[----:B------:R-:W2:Y:S02]  /*0090*/  SHFL.IDX PT, R0, R196, RZ, 0x1f ;  /* 0x00001fffc4007589 */ /* 0x000ea400000e0000 */
[----:B--2---:R-:W-:Y:S01]  /*00a0*/  R2UR UR8, R0 ;  /* 0x00000000000872ca */ /* 0x004fe200000e0000 */
[----:B-1--4-:R-:W-:Y:S05]  /*00b0*/  BRA.U UP2, `(.L_x_0) ;  /* 0x00000001022c7547 */ /* 0x012fea000b800000 */
[----:B------:R-:W1:Y:S02]  /*00c0*/  LDCU.64 UR4, c[0x0][0x888] ;  /* 0x00011100ff0477ac */ /* 0x000e640008000a00 */
[----:B-1----:R-:W-:-:S04]  /*00d0*/  UISETP.NE.U32.AND UP0, UPT, UR4, URZ, UPT ;  /* 0x000000ff0400728c */ /* 0x002fc8000bf05070 */
[----:B------:R-:W-:-:S09]  /*00e0*/  UISETP.NE.AND.EX UP0, UPT, UR5, URZ, UPT, UP0 ;  /* 0x000000ff0500728c */ /* 0x000fd2000bf05300 */
[----:B------:R-:W-:Y:S05]  /*00f0*/  BRA.U !UP0, `(.L_x_1) ;  /* 0x0000000108107547 */ /* 0x000fea000b800000 */
[----:B------:R-:W1:Y:S02]  /*0100*/  LDC.64 R2, c[0x0][0x888] ;  /* 0x00022200ff027b82 */ /* 0x000e640000000a00 */
[----:B-1----:R1:W5:Y:S01]  /*0110*/  LDG.E R143, desc[UR38][R2.64] ;  /* 0x00000026028f7981 */ /* 0x002362000c1e1900 */
[----:B------:R-:W-:Y:S01]  /*0120*/  HFMA2 R174, -RZ, RZ, 0, 5.9604644775390625e-08 ;  /* 0x00000001ffae7431 */ /* 0x000fe200000001ff */
[----:B------:R-:W-:Y:S05]  /*0130*/  BRA `(.L_x_0) ;  /* 0x00000000000c7947 */ /* 0x000fea0003800000 */
.L_x_1:
[----:B------:R-:W1:Y:S01]  /*0140*/  LDCU UR4, c[0x0][0x880] ;  /* 0x00011000ff0477ac */ /* 0x000e620008000800 */
[----:B------:R-:W-:Y:S01]  /*0150*/  HFMA2 R174, -RZ, RZ, 0, 5.9604644775390625e-08 ;  /* 0x00000001ffae7431 */ /* 0x000fe200000001ff */
[----:B-1----:R-:W-:-:S07]  /*0160*/  MOV R143, UR4 ;  /* 0x00000004008f7c02 */ /* 0x002fce0008000f00 */
.L_x_0:
[----:B------:R-:W2:Y:S02]  /*0170*/  LDCU.64 UR4, c[0x0][0x8b0] ;  /* 0x00011600ff0477ac */ /* 0x000ea40008000a00 */
[----:B--2---:R-:W-:-:S04]  /*0180*/  UISETP.NE.U32.AND UP0, UPT, UR4, URZ, UPT ;  /* 0x000000ff0400728c */ /* 0x004fc8000bf05070 */
[----:B------:R-:W-:-:S09]  /*0190*/  UISETP.NE.AND.EX UP0, UPT, UR5, URZ, UPT, UP0 ;  /* 0x000000ff0500728c */ /* 0x000fd2000bf05300 */
[----:B------:R-:W-:Y:S05]  /*01a0*/  BRA.U UP0, `(.L_x_2) ;  /* 0x0000000100247547 */ /* 0x000fea000b800000 */
[----:B------:R-:W2:Y:S02]  /*01b0*/  LDCU.64 UR4, c[0x0][0x8a8] ;  /* 0x00011500ff0477ac */ /* 0x000ea40008000a00 */
[----:B--2---:R-:W-:-:S04]  /*01c0*/  UISETP.NE.U32.AND UP0, UPT, UR4, URZ, UPT ;  /* 0x000000ff0400728c */ /* 0x004fc8000bf05070 */
[----:B------:R-:W-:-:S09]  /*01d0*/  UISETP.NE.AND.EX UP0, UPT, UR5, URZ, UPT, UP0 ;  /* 0x000000ff0500728c */ /* 0x000fd2000bf05300 */
[----:B------:R-:W-:Y:S05]  /*01e0*/  BRA.U !UP0, `(.L_x_3) ;  /* 0x00000001080c7547 */ /* 0x000fea000b800000 */
[----:B------:R-:W2:Y:S02]  /*01f0*/  LDC.64 R130, c[0x0][0x8a8] ;  /* 0x00022a00ff827b82 */ /* 0x000ea40000000a00 */
[----:B--2---:R2:W5:Y:S01]  /*0200*/  LDG.E R130, desc[UR38][R130.64] ;  /* 0x0000002682827981 */ /* 0x004562000c1e1900 */
[----:B------:R-:W-:Y:S05]  /*0210*/  BRA `(.L_x_2) ;  /* 0x0000000000087947 */ /* 0x000fea0003800000 */
.L_x_3:
[----:B------:R-:W2:Y:S02]  /*0220*/  LDCU UR4, c[0x0][0x8a0] ;  /* 0x00011400ff0477ac */ /* 0x000ea40008000800 */
[----:B--2---:R-:W-:Y:S02]  /*0230*/  MOV R130, UR4 ;  /* 0x0000000400827c02 */ /* 0x004fe40008000f00 */
.L_x_2:
[----:B------:R-:W-:Y:S01]  /*0240*/  IMAD.U32 R0, RZ, RZ, UR8 ;  /* 0x00000008ff007e24 */ /* 0x000fe2000f8e00ff */
[----:B------:R-:W-:Y:S04]  /*0250*/  BSSY.RECONVERGENT B0, `(.L_x_4) ;  /* 0x000000c000007945 */ /* 0x000fe80003800200 */
[C---:B------:R-:W-:Y:S02]  /*0260*/  ISETP.NE.OR P1, PT, R0.reuse, 0x1, !P5 ;  /* 0x000000010000780c */ /* 0x040fe40006f25670 */
[----:B------:R-:W-:-:S11]  /*0270*/  ISETP.NE.OR P0, PT, R0, 0x3, !P5 ;  /* 0x000000030000780c */ /* 0x000fd60006f05670 */
[----:B------:R-:W-:Y:S05]  /*0280*/  @P1 BRA `(.L_x_5) ;  /* 0x0000000000201947 */ /* 0x000fea0003800000 */
[----:B------:R-:W3:Y:S02]  /*0290*/  LDCU.64 UR4, c[0x0][0x348] ;  /* 0x00006900ff0477ac */ /* 0x000ee40008000a00 */
[----:B---3--:R-:W-:Y:S02]  /*02a0*/  UIADD3 UR10, UP1, UPT, UR4, 0x80, URZ ;  /* 0x00000080040a7890 */ /* 0x008fe4000ff3e0ff */
[----:B------:R-:W-:Y:S02]  /*02b0*/  UIADD3 UR4, UP0, UPT, UR4, 0x180, URZ ;  /* 0x0000018004047890 */ /* 0x000fe4000ff1e0ff */
[----:B------:R-:W-:Y:S02]  /*02c0*/  UIADD3.X UR11, UPT, UPT, URZ, UR5, URZ, UP1, !UPT ;  /* 0x00000005ff0b7290 */ /* 0x000fe40008ffe4ff */
[----:B------:R-:W-:-:S07]  /*02d0*/  UIADD3.X UR5, UPT, UPT, URZ, UR5, URZ, UP0, !UPT ;  /* 0x00000005ff057290 */ /* 0x000fce00087fe4ff */
[----:B------:R3:W-:Y:S02]  /*02e0*/  UTMACCTL.PF [UR10] ;  /* 0x000000000a0079b9 */ /* 0x0007e40008040000 */
[----:B------:R3:W-:Y:S02]  /*02f0*/  UTMACCTL.PF [UR4] ;  /* 0x00000000040079b9 */ /* 0x0007e40008040000 */
[----:B---3--:R-:W-:Y:S01]  /*0300*/  NOP ;  /* 0x0000000000007918 */ /* 0x008fe20000000000 */
.L_x_5:
[----:B------:R-:W-:Y:S05]  /*0310*/  BSYNC.RECONVERGENT B0 ;  /* 0x0000000000007941 */ /* 0x000fea0003800200 */
.L_x_4:
[----:B------:R-:W-:Y:S04]  /*0320*/  BSSY.RECONVERGENT B0, `(.L_x_6) ;  /* 0x000000a000007945 */ /* 0x000fe80003800200 */
        /* <DEDUP_REMOVED lines=9> */
.L_x_7:
[----:B------:R-:W-:Y:S05]  /*03c0*/  BSYNC.RECONVERGENT B0 ;  /* 0x0000000000007941 */ /* 0x000fea0003800200 */
.L_x_6:
[----:B------:R-:W3:Y:S01]  /*03d0*/  LDCU.64 UR4, c[0x0][0x888] ;  /* 0x00011100ff0477ac */ /* 0x000ee20008000a00 */
[----:B------:R-:W-:Y:S02]  /*03e0*/  UISETP.EQ.U32.AND UP0, UPT, UR6, URZ, UPT ;  /* 0x000000ff0600728c */ /* 0x000fe4000bf02070 */
[----:B------:R-:W-:Y:S02]  /*03f0*/  UPLOP3.LUT UP3, UPT, UPT, UPT, UPT, 0x40, 0x4 ;  /* 0x000000000004789c */ /* 0x000fe40003f6e870 */
[----:B---3--:R-:W-:-:S04]  /*0400*/  UISETP.NE.U32.AND UP1, UPT, UR4, URZ, UPT ;  /* 0x000000ff0400728c */ /* 0x008fc8000bf25070 */
[----:B------:R-:W-:-:S04]  /*0410*/  UISETP.NE.AND.EX UP1, UPT, UR5, URZ, UPT, UP1 ;  /* 0x000000ff0500728c */ /* 0x000fc8000bf25310 */
[----:B------:R-:W-:-:S04]  /*0420*/  UISETP.EQ.OR.EX UP4, UPT, UR7, URZ, !UP1, UP0 ;  /* 0x000000ff0700728c */ /* 0x000fc8000cf82700 */
[----:B------:R-:W-:-:S05]  /*0430*/  UP2UR UR44, UPR, URZ, 0x10 ;  /* 0x00000010ff2c7883 */ /* 0x000fca0008000000 */
[----:B------:R-:W-:Y:S07]  /*0440*/  BRA.U !UP4, `(.L_x_8) ;  /* 0x000000010c147547 */ /* 0x000fee000b800000 */
[----:B------:R-:W-:Y:S01]  /*0450*/  PLOP3.LUT P1, PT, PT, PT, UP2, 0x80, 0x8 ;  /* 0x000000000008781c */ /* 0x000fe20003f2f028 */
[----:B------:R-:W-:-:S12]  /*0460*/  UPLOP3.LUT UP3, UPT, UPT, UPT, UP1, 0x40, 0x4 ;  /* 0x000000000004789c */ /* 0x000fd80003f6e810 */
[----:B-----5:R-:W-:-:S13]  /*0470*/  @!P1 FSETP.EQ.AND P0, PT, R143, RZ, PT ;  /* 0x000000ff8f00920b */ /* 0x020fda0003f02000 */
[----:B------:R-:W-:Y:S01]  /*0480*/  @!P1 VOTEU.ANY UP0, P0 ;  /* 0x0000000000ff9886 */ /* 0x000fe20000000100 */
[----:B------:R-:W-:-:S11]  /*0490*/  @!UP2 UPLOP3.LUT UP3, UPT, UPT, UPT, UP0, 0x80, 0x8 ;  /* 0x000000000008a89c */ /* 0x000fd60003f6f000 */
.L_x_8:
[----:B-1----:R-:W1:Y:S01]  /*04a0*/  SHFL.IDX PT, R2, R196, RZ, 0x1f ;  /* 0x00001fffc4027589 */ /* 0x002e6200000e0000 */
[----:B------:R-:W-:-:S04]  /*04b0*/  UISETP.NE.AND UP0, UPT, UR8, 0x2, UPT ;  /* 0x000000020800788c */ /* 0x000fc8000bf05270 */
[----:B------:R-:W-:Y:S01]  /*04c0*/  USEL UR6, URZ, 0x1, UP0 ;  /* 0x00000001ff067887 */ /* 0x000fe20008000000 */
[----:B-1----:R-:W-:-:S13]  /*04d0*/  ISETP.NE.AND P0, PT, R2, RZ, PT ;  /* 0x000000ff0200720c */ /* 0x002fda0003f05270 */
[----:B------:R-:W-:Y:S05]  /*04e0*/  @P0 BRA `(.L_x_9) ;  /* 0x0000000000600947 */ /* 0x000fea0003800000 */
[----:B------:R-:W1:Y:S01]  /*04f0*/  S2UR UR5, SR_CgaCtaId ;  /* 0x00000000000579c3 */ /* 0x000e620000008800 */
[----:B------:R-:W-:Y:S01]  /*0500*/  UMOV UR7, 0x400 ;  /* 0x0000040000077882 */ /* 0x000fe20000000000 */
[----:B------:R-:W-:Y:S01]  /*0510*/  UMOV UR4, 0x1 ;  /* 0x0000000100047882 */ /* 0x000fe20000000000 */
[----:B------:R-:W-:Y:S01]  /*0520*/  ELECT P0, URZ, PT ;  /* 0x0000000000ff782f */ /* 0x000fe20003800000 */
[----:B------:R-:W-:-:S04]  /*0530*/  UIADD3 UR10, UPT, UPT, -UR4, 0x100000, URZ ;  /* 0x00100000040a7890 */ /* 0x000fc8000fffe1ff */
[----:B------:R-:W-:Y:S02]  /*0540*/  USHF.L.U32 UR11, UR10, 0xb, URZ ;  /* 0x0000000b0a0b7899 */ /* 0x000fe400080006ff */
[----:B------:R-:W-:Y:S02]  /*0550*/  USHF.L.U32 UR10, UR10, 0x1, URZ ;  /* 0x000000010a0a7899 */ /* 0x000fe400080006ff */
[----:B-1----:R-:W-:Y:S01]  /*0560*/  ULEA UR5, UR5, UR7, 0x18 ;  /* 0x0000000705057291 */ /* 0x002fe2000f8ec0ff */
[----:B------:R-:W1:Y:S11]  /*0570*/  FENCE.VIEW.ASYNC.S ;  /* 0x00000000000073c6 */ /* 0x000e760000000000 */
[----:B-1----:R1:W3:Y:S01]  /*0580*/  SYNCS.EXCH.64 URZ, [UR5], UR10 ;  /* 0x0000000a05ff75b2 */ /* 0x0022e20008000100 */
[----:B------:R1:W4:Y:S01]  /*0590*/  SYNCS.EXCH.64 URZ, [UR5+0x38], UR10 ;  /* 0x0000380a05ff75b2 */ /* 0x0003220008000100 */
[----:B------:R1:W1:Y:S01]  /*05a0*/  SYNCS.EXCH.64 URZ, [UR5+0x8], UR10 ;  /* 0x0000080a05ff75b2 */ /* 0x0002620008000100 */
        /* <DEDUP_REMOVED lines=11> */
[----:B------:R-:W-:Y:S01]  /*0660*/  NOP ;  /* 0x0000000000007918 */ /* 0x000fe20000000000 */
.L_x_9:
[----:B------:R-:W2:Y:S01]  /*0670*/  SHFL.IDX PT, R2, R196, RZ, 0x1f ;  /* 0x00001fffc4027589 */ /* 0x000ea200000e0000 */
[----:B------:R-:W-:Y:S01]  /*0680*/  NOP ;  /* 0x0000000000007918 */ /* 0x000fe20000000000 */
[----:B--2---:R-:W-:-:S13]  /*0690*/  ISETP.NE.AND P0, PT, R2, 0x1, PT ;  /* 0x000000010200780c */ /* 0x004fda0003f05270 */
[----:B------:R-:W-:Y:S05]  /*06a0*/  @P0 BRA `(.L_x_10) ;  /* 0x0000000000580947 */ /* 0x000fea0003800000 */
[----:B------:R-:W2:Y:S01]  /*06b0*/  S2UR UR7, SR_CgaCtaId ;  /* 0x00000000000779c3 */ /* 0x000ea20000008800 */
[----:B------:R-:W-:Y:S01]  /*06c0*/  UMOV UR9, 0x400 ;  /* 0x0000040000097882 */ /* 0x000fe20000000000 */
[----:B-1----:R-:W-:Y:S01]  /*06d0*/  UMOV UR5, 0x20 ;  /* 0x0000002000057882 */ /* 0x002fe20000000000 */
[----:B------:R-:W-:Y:S01]  /*06e0*/  UMOV UR4, 0x80 ;  /* 0x0000008000047882 */ /* 0x000fe20000000000 */
[----:B------:R-:W-:-:S04]  /*06f0*/  UIADD3 UR10, UPT, UPT, -UR5, 0x100000, URZ ;  /* 0x00100000050a7890 */ /* 0x000fc8000fffe1ff */
[----:B------:R-:W-:Y:S02]  /*0700*/  USHF.L.U32 UR11, UR10, 0xb, URZ ;  /* 0x0000000b0a0b7899 */ /* 0x000fe400080006ff */
[----:B------:R-:W-:Y:S02]  /*0710*/  USHF.L.U32 UR10, UR10, 0x1, URZ ;  /* 0x000000010a0a7899 */ /* 0x000fe400080006ff */
[----:B------:R-:W-:-:S04]  /*0720*/  UIADD3 UR4, UPT, UPT, -UR4, 0x100000, URZ ;  /* 0x0010000004047890 */ /* 0x000fc8000fffe1ff */
[----:B------:R-:W-:Y:S02]  /*0730*/  USHF.L.U32 UR5, UR4, 0xb, URZ ;  /* 0x0000000b04057899 */ /* 0x000fe400080006ff */
[----:B------:R-:W-:Y:S01]  /*0740*/  USHF.L.U32 UR4, UR4, 0x1, URZ ;  /* 0x0000000104047899 */ /* 0x000fe200080006ff */
[----:B------:R-:W-:Y:S01]  /*0750*/  ELECT P0, URZ, PT ;  /* 0x0000000000ff782f */ /* 0x000fe20003800000 */
[----:B--2---:R-:W-:Y:S01]  /*0760*/  ULEA UR7, UR7, UR9, 0x18 ;  /* 0x0000000907077291 */ /* 0x004fe2000f8ec0ff */
[----:B------:R-:W1:Y:S11]  /*0770*/  FENCE.VIEW.ASYNC.S ;  /* 0x00000000000073c6 */ /* 0x000e760000000000 */
[----:B-1----:R2:W1:Y:S01]  /*0780*/  SYNCS.EXCH.64 URZ, [UR7+0x70], UR10 ;  /* 0x0000700a07ff75b2 */ /* 0x0024620008000100 */
[----:B------:R2:W1:Y:S01]  /*0790*/  SYNCS.EXCH.64 URZ, [UR7+0x90], UR4 ;  /* 0x0000900407ff75b2 */ /* 0x0004620008000100 */
[----:B------:R2:W1:Y:S01]  /*07a0*/  SYNCS.EXCH.64 URZ, [UR7+0x78], UR10 ;  /* 0x0000780a07ff75b2 */ /* 0x0004620008000100 */
[----:B------:R2:W1:Y:S01]  /*07b0*/  SYNCS.EXCH.64 URZ, [UR7+0x98], UR4 ;  /* 0x0000980407ff75b2 */ /* 0x0004620008000100 */
[----:B------:R2:W1:Y:S01]  /*07c0*/  SYNCS.EXCH.64 URZ, [UR7+0x80], UR10 ;  /* 0x0000800a07ff75b2 */ /* 0x0004620008000100 */
[----:B------:R2:W1:Y:S01]  /*07d0*/  SYNCS.EXCH.64 URZ, [UR7+0xa0], UR4 ;  /* 0x0000a00407ff75b2 */ /* 0x0004620008000100 */
[----:B------:R2:W1:Y:S01]  /*07e0*/  SYNCS.EXCH.64 URZ, [UR7+0x88], UR10 ;  /* 0x0000880a07ff75b2 */ /* 0x0004620008000100 */
[----:B------:R2:W1:Y:S02]  /*07f0*/  SYNCS.EXCH.64 URZ, [UR7+0xa8], UR4 ;  /* 0x0000a80407ff75b2 */ /* 0x0004640008000100 */
[----:B--2---:R-:W-:Y:S01]  /*0800*/  NOP ;  /* 0x0000000000007918 */ /* 0x004fe20000000000 */
.L_x_10:
[----:B------:R-:W2:Y:S01]  /*0810*/  SHFL.IDX PT, R2, R196, RZ, 0x1f ;  /* 0x00001fffc4027589 */ /* 0x000ea200000e0000 */
[----:B------:R-:W-:Y:S01]  /*0820*/  NOP ;  /* 0x0000000000007918 */ /* 0x000fe20000000000 */
[----:B--2---:R-:W-:-:S13]  /*0830*/  ISETP.NE.AND P0, PT, R2, 0x3, PT ;  /* 0x000000030200780c */ /* 0x004fda0003f05270 */
[----:B------:R-:W-:Y:S05]  /*0840*/  @P0 BRA `(.L_x_11) ;  /* 0x0000000000300947 */ /* 0x000fea0003800000 */
[----:B-1----:R-:W1:Y:S01]  /*0850*/  S2UR UR5, SR_CgaCtaId ;  /* 0x00000000000579c3 */ /* 0x002e620000008800 */
        /* <DEDUP_REMOVED lines=8> */
[----:B-1----:R2:W1:Y:S01]  /*08e0*/  SYNCS.EXCH.64 URZ, [UR5+0xb0], UR10 ;  /* 0x0000b00a05ff75b2 */ /* 0x0024620008000100 */
[----:B------:R2:W1:Y:S02]  /*08f0*/  SYNCS.EXCH.64 URZ, [UR5+0xb8], UR10 ;  /* 0x0000b80a05ff75b2 */ /* 0x0004640008000100 */
[----:B--2---:R-:W-:Y:S01]  /*0900*/  NOP ;  /* 0x0000000000007918 */ /* 0x004fe20000000000 */
.L_x_11:
[----:B------:R-:W2:Y:S01]  /*0910*/  SHFL.IDX PT, R2, R196, RZ, 0x1f ;  /* 0x00001fffc4027589 */ /* 0x000ea200000e0000 */
[----:B------:R-:W-:Y:S01]  /*0920*/  NOP ;  /* 0x0000000000007918 */ /* 0x000fe20000000000 */
[----:B--2---:R-:W-:-:S13]  /*0930*/  ISETP.NE.AND P0, PT, R2, 0x4, PT ;  /* 0x000000040200780c */ /* 0x004fda0003f05270 */
[----:B------:R-:W-:Y:S05]  /*0940*/  @P0 BRA `(.L_x_12) ;  /* 0x00000000004c0947 */ /* 0x000fea0003800000 */
[----:B-1----:R-:W1:Y:S01]  /*0950*/  S2UR UR5, SR_CgaCtaId ;  /* 0x00000000000579c3 */ /* 0x002e620000008800 */
[----:B------:R-:W-:Y:S01]  /*0960*/  UMOV UR9, 0xe0 ;  /* 0x000000e000097882 */ /* 0x000fe20000000000 */
[----:B------:R-:W-:Y:S01]  /*0970*/  UMOV UR7, 0x400 ;  /* 0x0000040000077882 */ /* 0x000fe20000000000 */
[----:B------:R-:W-:Y:S01]  /*0980*/  USEL UR9, UR9, 0x100, UP3 ;  /* 0x0000010009097887 */ /* 0x000fe20009800000 */
[----:B------:R-:W-:Y:S01]  /*0990*/  UMOV UR4, 0x1 ;  /* 0x0000000100047882 */ /* 0x000fe20000000000 */
[----:B------:R-:W-:Y:S01]  /*09a0*/  ELECT P0, URZ, PT ;  /* 0x0000000000ff782f */ /* 0x000fe20003800000 */
[----:B------:R-:W-:-:S04]  /*09b0*/  UIADD3 UR10, UPT, UPT, -UR4, 0x100000, URZ ;  /* 0x00100000040a7890 */ /* 0x000fc8000fffe1ff */
[----:B------:R-:W-:Y:S02]  /*09c0*/  USHF.L.U32 UR11, UR10, 0xb, URZ ;  /* 0x0000000b0a0b7899 */ /* 0x000fe400080006ff */
[----:B------:R-:W-:Y:S02]  /*09d0*/  USHF.L.U32 UR10, UR10, 0x1, URZ ;  /* 0x000000010a0a7899 */ /* 0x000fe400080006ff */
[----:B------:R-:W-:-:S04]  /*09e0*/  UIADD3 UR12, UPT, UPT, -UR9, 0x100000, URZ ;  /* 0x00100000090c7890 */ /* 0x000fc8000fffe1ff */
[----:B------:R-:W-:Y:S02]  /*09f0*/  USHF.L.U32 UR13, UR12, 0xb, URZ ;  /* 0x0000000b0c0d7899 */ /* 0x000fe400080006ff */
[----:B------:R-:W-:Y:S02]  /*0a00*/  USHF.L.U32 UR12, UR12, 0x1, URZ ;  /* 0x000000010c0c7899 */ /* 0x000fe400080006ff */
[----:B-1----:R-:W-:Y:S01]  /*0a10*/  ULEA UR5, UR5, UR7, 0x18 ;  /* 0x0000000705057291 */ /* 0x002fe2000f8ec0ff */
[----:B------:R-:W1:Y:S11]  /*0a20*/  FENCE.VIEW.ASYNC.S ;  /* 0x00000000000073c6 */ /* 0x000e760000000000 */
[----:B-1----:R2:W1:Y:S01]  /*0a30*/  SYNCS.EXCH.64 URZ, [UR5+0xc0], UR10 ;  /* 0x0000c00a05ff75b2 */ /* 0x0024620008000100 */
[----:B------:R2:W1:Y:S01]  /*0a40*/  SYNCS.EXCH.64 URZ, [UR5+0xd0], UR12 ;  /* 0x0000d00c05ff75b2 */ /* 0x0004620008000100 */
[----:B------:R2:W1:Y:S01]  /*0a50*/  SYNCS.EXCH.64 URZ, [UR5+0xc8], UR10 ;  /* 0x0000c80a05ff75b2 */ /* 0x0004620008000100 */
[----:B------:R2:W1:Y:S02]  /*0a60*/  SYNCS.EXCH.64 URZ, [UR5+0xd8], UR12 ;  /* 0x0000d80c05ff75b2 */ /* 0x0004640008000100 */
[----:B--2---:R-:W-:Y:S01]  /*0a70*/  NOP ;  /* 0x0000000000007918 */ /* 0x004fe20000000000 */
.L_x_12:
        /* <DEDUP_REMOVED lines=20> */
[----:B------:R2:W1:Y:S02]  /*0bc0*/  SYNCS.EXCH.64 URZ, [UR7+0xf8], UR4 ;  /* 0x0000f80407ff75b2 */ /* 0x0004640008000100 */
[----:B--2---:R-:W-:Y:S01]  /*0bd0*/  NOP ;  /* 0x0000000000007918 */ /* 0x004fe20000000000 */
.L_x_13:
        /* <DEDUP_REMOVED lines=18> */
.L_x_14:
[----:B-1----:R-:W1:Y:S01]  /*0d00*/  S2UR UR5, SR_CTAID.X ;  /* 0x00000000000579c3 */ /* 0x002e620000002500 */
[----:B------:R-:W-:-:S05]  /*0d10*/  CS2R.32 R173, SR_CgaSize ;  /* 0x0000000000ad7805 */ /* 0x000fca0000008a00 */
[----:B------:R-:W-:-:S05]  /*0d20*/  IMAD R173, R173, -0xa0, RZ ;  /* 0xffffff60adad7824 */ /* 0x000fca00078e02ff */
[----:B------:R-:W-:-:S14]  /*0d30*/  R2UR UR9, R173 ;  /* 0x00000000ad0972ca */ /* 0x000fdc00000e0000 */
[----:B------:R-:W2:Y:S01]  /*0d40*/  LDCU UR9, c[0x0][UR9+0x2b0] ;  /* 0x00005600090977ac */ /* 0x000ea20008000800 */
[----:B------:R-:W-:Y:S01]  /*0d50*/  NOP ;  /* 0x0000000000007918 */ /* 0x000fe20000000000 */
[----:B------:R-:W-:-:S05]  /*0d60*/  CS2R.32 R173, SR_CgaSize ;  /* 0x0000000000ad7805 */ /* 0x000fca0000008a00 */
[----:B------:R-:W-:-:S05]  /*0d70*/  IMAD R173, R173, -0xa0, RZ ;  /* 0xffffff60adad7824 */ /* 0x000fca00078e02ff */
[----:B------:R-:W-:-:S14]  /*0d80*/  R2UR UR7, R173 ;  /* 0x00000000ad0772ca */ /* 0x000fdc00000e0000 */
[----:B------:R-:W3:Y:S01]  /*0d90*/  LDCU UR7, c[0x0][UR7+0x2b4] ;  /* 0x00005680070777ac */ /* 0x000ee20008000800 */
[----:B------:R-:W4:Y:S08]  /*0da0*/  S2UR UR4, SR_CTAID.Y ;  /* 0x00000000000479c3 */ /* 0x000f300000002600 */
[----:B------:R-:W3:Y:S01]  /*0db0*/  LDC R9, c[0x0][0xb24] ;  /* 0x0002c900ff097b82 */ /* 0x000ee20000000800 */
[----:B-1----:R-:W-:-:S02]  /*0dc0*/  I2FP.F32.U32 R5, UR5 ;  /* 0x0000000500057c45 */ /* 0x002fc40008201000 */
[----:B------:R-:W-:-:S05]  /*0dd0*/  CS2R.32 R3, SR_CgaSize ;  /* 0x0000000000037805 */ /* 0x000fca0000008a00 */
[----:B------:R-:W-:-:S06]  /*0de0*/  IMAD R3, R3, -0xa0, RZ ;  /* 0xffffff6003037824 */ /* 0x000fcc00078e02ff */
[----:B------:R-:W1:Y:S01]  /*0df0*/  LDC R3, c[0x0][R3+0x2a0] ;  /* 0x0000a80003037b82 */ /* 0x000e620000000800 */
[----:B------:R-:W-:Y:S01]  /*0e00*/  MOV R19, UR5 ;  /* 0x0000000500137c02 */ /* 0x000fe20008000f00 */
[----:B--2---:R-:W-:Y:S01]  /*0e10*/  FMUL R5, R5, UR9 ;  /* 0x0000000905057c20 */ /* 0x004fe20008400000 */
[----:B----4-:R-:W-:Y:S02]  /*0e20*/  I2FP.F32.U32 R4, UR4 ;  /* 0x0000000400047c45 */ /* 0x010fe40008201000 */
[----:B------:R-:W-:-:S05]  /*0e30*/  CS2R.32 R2, SR_CgaSize ;  /* 0x0000000000027805 */ /* 0x000fca0000008a00 */
[----:B------:R-:W-:-:S06]  /*0e40*/  IMAD R2, R2, -0xa0, RZ ;  /* 0xffffff6002027824 */ /* 0x000fcc00078e02ff */
[----:B------:R-:W2:Y:S01]  /*0e50*/  LDC R2, c[0x0][R2+0x2a4] ;  /* 0x0000a90002027b82 */ /* 0x000ea20000000800 */
[----:B------:R-:W4:Y:S01]  /*0e60*/  F2I.U32.TRUNC.NTZ R172, R5 ;  /* 0x0000000500ac7305 */ /* 0x000f22000020f000 */
[----:B------:R-:W-:Y:S01]  /*0e70*/  MOV R18, UR4 ;  /* 0x0000000400127c02 */ /* 0x000fe20008000f00 */
[----:B---3--:R-:W-:-:S05]  /*0e80*/  FMUL R4, R4, UR7 ;  /* 0x0000000704047c20 */ /* 0x008fca0008400000 */
[----:B------:R-:W-:Y:S01]  /*0e90*/  BAR.SYNC.DEFER_BLOCKING 0x0 ;  /* 0x0000000000007b1d */ /* 0x000fe20000010000 */
[----:B------:R-:W-:-:S05]  /*0ea0*/  ISETP.GE.AND P0, PT, R9, 0x1, PT ;  /* 0x000000010900780c */ /* 0x000fca0003f06270 */
[----:B------:R-:W3:Y:S02]  /*0eb0*/  F2I.U32.TRUNC.NTZ R173, R4 ;  /* 0x0000000400ad7305 */ /* 0x000ee4000020f000 */
[----:B------:R-:W2:Y:S01]  /*0ec0*/  S2UR UR36, SR_CTAID.Z ;  /* 0x00000000002479c3 */ /* 0x000ea20000002700 */
[----:B----4-:R-:W-:-:S05]  /*0ed0*/  IADD3 R172, PT, PT, -R172, RZ, RZ ;  /* 0x000000ffacac7210 */ /* 0x010fca0007ffe1ff */
[----:B-1----:R-:W-:Y:S01]  /*0ee0*/  IMAD R172, R3, R172, UR5 ;  /* 0x0000000503ac7e24 */ /* 0x002fe2000f8e02ac */
[----:B---3--:R-:W-:-:S05]  /*0ef0*/  IADD3 R173, PT, PT, -R173, RZ, RZ ;  /* 0x000000ffadad7210 */ /* 0x008fca0007ffe1ff */
[----:B--2---:R-:W-:Y:S01]  /*0f00*/  IMAD R173, R2, R173, UR4 ;  /* 0x0000000402ad7e24 */ /* 0x004fe2000f8e02ad */
[----:B------:R-:W-:Y:S06]  /*0f10*/  @!P0 BRA `(.L_x_15) ;  /* 0x0000000000b88947 */ /* 0x000fec0003800000 */
[----:B------:R-:W1:Y:S01]  /*0f20*/  LDC.64 R4, c[0x0][0xb18] ;  /* 0x0002c600ff047b82 */ /* 0x000e620000000a00 */
[----:B------:R-:W-:-:S07]  /*0f30*/  ISETP.NE.AND P0, PT, R9, 0x1, PT ;  /* 0x000000010900780c */ /* 0x000fce0003f05270 */
[----:B------:R-:W2:Y:S08]  /*0f40*/  LDC R10, c[0x0][0xb0c] ;  /* 0x0002c300ff0a7b82 */ /* 0x000eb00000000800 */
[----:B------:R-:W3:Y:S08]  /*0f50*/  LDC R11, c[0x0][0x370] ;  /* 0x0000dc00ff0b7b82 */ /* 0x000ef00000000800 */
[----:B------:R-:W4:Y:S01]  /*0f60*/  LDC R12, c[0x0][0x374] ;  /* 0x0000dd00ff0c7b82 */ /* 0x000f220000000800 */
[----:B-1----:R-:W-:-:S07]  /*0f70*/  ISETP.NE.AND P1, PT, R4, 0x1, PT ;  /* 0x000000010400780c */ /* 0x002fce0003f25270 */
[----:B------:R-:W3:Y:S01]  /*0f80*/  LDC.64 R6, c[0x0][0xb10] ;  /* 0x0002c400ff067b82 */ /* 0x000ee20000000a00 */
[----:B--2---:R-:W-:-:S07]  /*0f90*/  ISETP.NE.AND P2, PT, R10, 0x1, PT ;  /* 0x000000010a00780c */ /* 0x004fce0003f45270 */
[----:B------:R-:W1:Y:S08]  /*0fa0*/  LDC R8, c[0x0][0xb20] ;  /* 0x0002c800ff087b82 */ /* 0x000e700000000800 */
[----:B------:R-:W2:Y:S01]  /*0fb0*/  LDC.64 R2, c[0x0][0xb28] ;  /* 0x0002ca00ff027b82 */ /* 0x000ea20000000a00 */
[----:B----4-:R-:W-:-:S04]  /*0fc0*/  IMAD.HI.U32 R13, R12, R5, RZ ;  /* 0x000000050c0d7227 */ /* 0x010fc800078e00ff */
[----:B------:R-:W-:-:S04]  /*0fd0*/  IMAD.HI.U32 R5, R18, R5, RZ ;  /* 0x0000000512057227 */ /* 0x000fc800078e00ff */
[----:B---3--:R-:W-:-:S04]  /*0fe0*/  IMAD.HI.U32 R14, R11, R6, RZ ;  /* 0x000000060b0e7227 */ /* 0x008fc800078e00ff */
[C---:B------:R-:W-:Y:S01]  /*0ff0*/  IMAD.HI.U32 R16, R19.reuse, R6, RZ ;  /* 0x0000000613107227 */ /* 0x040fe200078e00ff */
[-C--:B------:R-:W-:Y:S02]  /*1000*/  @P2 SHF.R.U32.HI R11, RZ, R7.reuse, R14 ;  /* 0x00000007ff0b2219 */ /* 0x080fe4000001160e */
[-C--:B-1----:R-:W-:Y:S02]  /*1010*/  @P1 SHF.R.U32.HI R12, RZ, R8.reuse, R13 ;  /* 0x00000008ff0c1219 */ /* 0x082fe4000001160d */
[----:B------:R-:W-:Y:S02]  /*1020*/  SHF.R.U32.HI R5, RZ, R8, R5 ;  /* 0x00000008ff057219 */ /* 0x000fe40000011605 */
[----:B------:R-:W-:Y:S02]  /*1030*/  SHF.R.U32.HI R16, RZ, R7, R16 ;  /* 0x00000007ff107219 */ /* 0x000fe40000011610 */
[----:B------:R-:W-:Y:S01]  /*1040*/  SEL R5, R18, R5, !P1 ;  /* 0x0000000512057207 */ /* 0x000fe20004800000 */
[----:B--2---:R-:W-:Y:S01]  /*1050*/  IMAD.HI.U32 R14, R12, R2, RZ ;  /* 0x000000020c0e7227 */ /* 0x004fe200078e00ff */
[----:B------:R-:W-:-:S02]  /*1060*/  SEL R7, R19, R16, !P2 ;  /* 0x0000001013077207 */ /* 0x000fc40005000000 */
[----:B------:R-:W-:Y:S01]  /*1070*/  IADD3 R13, PT, PT, -R5, RZ, RZ ;  /* 0x000000ff050d7210 */ /* 0x000fe20007ffe1ff */
[----:B------:R-:W-:Y:S01]  /*1080*/  IMAD.HI.U32 R6, R11, R2, RZ ;  /* 0x000000020b067227 */ /* 0x000fe200078e00ff */
[----:B------:R-:W-:-:S03]  /*1090*/  @P0 SHF.R.U32.HI R12, RZ, R3, R14 ;  /* 0x00000003ff0c0219 */ /* 0x000fc6000001160e */
[----:B------:R-:W-:Y:S01]  /*10a0*/  IMAD R13, R4, R13, R18 ;  /* 0x0000000d040d7224 */ /* 0x000fe200078e0212 */
[----:B------:R-:W-:Y:S01]  /*10b0*/  @P0 SHF.R.U32.HI R11, RZ, R3, R6 ;  /* 0x00000003ff0b0219 */ /* 0x000fe20000011606 */
[----:B------:R-:W-:-:S04]  /*10c0*/  IMAD R12, R12, R9, RZ ;  /* 0x000000090c0c7224 */ /* 0x000fc800078e02ff */
[----:B------:R-:W-:Y:S01]  /*10d0*/  IMAD R6, R11, R9, RZ ;  /* 0x000000090b067224 */ /* 0x000fe200078e02ff */
[----:B------:R-:W-:-:S04]  /*10e0*/  ISETP.GE.AND P1, PT, R5, R12, PT ;  /* 0x0000000c0500720c */ /* 0x000fc80003f26270 */
[----:B------:R-:W-:Y:S01]  /*10f0*/  ISETP.GE.OR P1, PT, R7, R6, P1 ;  /* 0x000000060700720c */ /* 0x000fe20000f26670 */
[----:B------:R-:W-:-:S05]  /*1100*/  IMAD.HI.U32 R6, R5, R2, RZ ;  /* 0x0000000205067227 */ /* 0x000fca00078e00ff */
[----:B------:R-:W-:-:S04]  /*1110*/  SHF.R.U32.HI R6, RZ, R3, R6 ;  /* 0x00000003ff067219 */ /* 0x000fc80000011606 */
[----:B------:R-:W-:-:S03]  /*1120*/  SEL R6, R5, R6, !P0 ;  /* 0x0000000605067207 */ /* 0x000fc60004000000 */
[----:B------:R-:W-:Y:S01]  /*1130*/  @!P1 IMAD.HI.U32 R8, R7, R2, RZ ;  /* 0x0000000207089227 */ /* 0x000fe200078e00ff */
[----:B------:R-:W-:-:S04]  /*1140*/  IADD3 R2, PT, PT, -R6, RZ, RZ ;  /* 0x000000ff06027210 */ /* 0x000fc80007ffe1ff */
[----:B------:R-:W-:Y:S01]  /*1150*/  @!P1 SHF.R.U32.HI R8, RZ, R3, R8 ;  /* 0x00000003ff089219 */ /* 0x000fe20000011608 */
[----:B------:R-:W-:-:S03]  /*1160*/  IMAD R2, R9, R2, R5 ;  /* 0x0000000209027224 */ /* 0x000fc600078e0205 */
[----:B------:R-:W-:-:S05]  /*1170*/  @!P1 SEL R3, R7, R8, !P0 ;  /* 0x0000000807039207 */ /* 0x000fca0004000000 */
[--C-:B------:R-:W-:Y:S02]  /*1180*/  @!P1 IMAD.IADD R6, R6, 0x1, -R3.reuse ;  /* 0x0000000106069824 */ /* 0x100fe400078e0a03 */
[----:B------:R-:W-:Y:S01]  /*1190*/  @!P1 IMAD R3, R2, R11, R3 ;  /* 0x0000000b02039224 */ /* 0x000fe200078e0203 */
[----:B------:R-:W-:Y:S01]  /*11a0*/  IADD3 R2, PT, PT, -R7, RZ, RZ ;  /* 0x000000ff07027210 */ /* 0x000fe20007ffe1ff */
[----:B------:R-:W-:Y:S02]  /*11b0*/  @!P1 IMAD R5, R6, R9, R7 ;  /* 0x0000000906059224 */ /* 0x000fe400078e0207 */
[----:B------:R-:W-:Y:S02]  /*11c0*/  @!P1 IMAD.MOV.U32 R7, RZ, RZ, R3 ;  /* 0x000000ffff079224 */ /* 0x000fe400078e0003 */
[----:B------:R-:W-:Y:S02]  /*11d0*/  IMAD R2, R10, R2, R19 ;  /* 0x000000020a027224 */ /* 0x000fe400078e0213 */
[----:B------:R-:W-:-:S02]  /*11e0*/  IMAD R18, R5, R4, R13 ;  /* 0x0000000405127224 */ /* 0x000fc400078e020d */
[----:B------:R-:W-:Y:S02]  /*11f0*/  IMAD R19, R7, R10, R2 ;  /* 0x0000000a07137224 */ /* 0x000fe400078e0202 */
.L_x_15:
[----:B------:R-:W1:Y:S01]  /*1200*/  LDCU UR4, c[0x0][0xb30] ;  /* 0x00016600ff0477ac */ /* 0x000e620008000800 */
[----:B------:R-:W2:Y:S08]  /*1210*/  S2UR UR37, SR_CgaCtaId ;  /* 0x00000000002579c3 */ /* 0x000eb00000008800 */
[----:B------:R-:W3:Y:S01]  /*1220*/  LDC R124, c[0x0][0xb24] ;  /* 0x0002c900ff7c7b82 */ /* 0x000ee20000000800 */
[----:B-1----:R-:W-:-:S09]  /*1230*/  UISETP.NE.AND UP0, UPT, UR4, 0x1, UPT ;  /* 0x000000010400788c */ /* 0x002fd2000bf05270 */
[----:B--2---:R-:W-:Y:S05]  /*1240*/  BRA.U UP0, `(.L_x_16) ;  /* 0x0000000100407547 */ /* 0x004fea000b800000 */
[----:B------:R-:W1:Y:S08]  /*1250*/  LDC.64 R4, c[0x0][0xb10] ;  /* 0x0002c400ff047b82 */ /* 0x000e700000000a00 */
[----:B------:R-:W2:Y:S08]  /*1260*/  LDC.64 R2, c[0x0][0xb18] ;  /* 0x0002c600ff027b82 */ /* 0x000eb00000000a00 */
[----:B------:R-:W4:Y:S08]  /*1270*/  LDC R6, c[0x0][0xb20] ;  /* 0x0002c800ff067b82 */ /* 0x000f300000000800 */
[----:B------:R-:W3:Y:S01]  /*1280*/  LDC R8, c[0x0][0xb0c] ;  /* 0x0002c300ff087b82 */ /* 0x000ee20000000800 */
[----:B-1----:R-:W-:-:S05]  /*1290*/  IMAD.HI.U32 R4, R19, R4, RZ ;  /* 0x0000000413047227 */ /* 0x002fca00078e00ff */
[----:B------:R-:W-:Y:S01]  /*12a0*/  SHF.R.U32.HI R4, RZ, R5, R4 ;  /* 0x00000005ff047219 */ /* 0x000fe20000011604 */
[----:B--2---:R-:W-:Y:S01]  /*12b0*/  IMAD.HI.U32 R3, R18, R3, RZ ;  /* 0x0000000312037227 */ /* 0x004fe200078e00ff */
[----:B------:R-:W-:-:S04]  /*12c0*/  ISETP.NE.AND P0, PT, R2, 0x1, PT ;  /* 0x000000010200780c */ /* 0x000fc80003f05270 */
[----:B----4-:R-:W-:-:S04]  /*12d0*/  SHF.R.U32.HI R3, RZ, R6, R3 ;  /* 0x00000006ff037219 */ /* 0x010fc80000011603 */
[----:B------:R-:W-:Y:S02]  /*12e0*/  SEL R3, R18, R3, !P0 ;  /* 0x0000000312037207 */ /* 0x000fe40004000000 */
[----:B---3--:R-:W-:-:S04]  /*12f0*/  ISETP.NE.AND P1, PT, R8, 0x1, PT ;  /* 0x000000010800780c */ /* 0x008fc80003f25270 */
[----:B------:R-:W-:-:S05]  /*1300*/  SEL R4, R19, R4, !P1 ;  /* 0x0000000413047207 */ /* 0x000fca0004800000 */
[----:B------:R-:W-:Y:S02]  /*1310*/  IMAD.IADD R5, R3, 0x1, -R4 ;  /* 0x0000000103057824 */ /* 0x000fe400078e0a04 */
[----:B------:R-:W-:Y:S02]  /*1320*/  IMAD.IADD R3, R4, 0x1, -R3 ;  /* 0x0000000104037824 */ /* 0x000fe400078e0a03 */
[----:B------:R-:W-:Y:S02]  /*1330*/  IMAD R19, R5, R8, R19 ;  /* 0x0000000805137224 */ /* 0x000fe400078e0213 */
[----:B------:R-:W-:-:S07]  /*1340*/  IMAD R18, R3, R2, R18 ;  /* 0x0000000203127224 */ /* 0x000fce00078e0212 */
.L_x_16:
[----:B------:R-:W-:Y:S01]  /*1350*/  BAR.SYNC.DEFER_BLOCKING 0x0 ;  /* 0x0000000000007b1d */ /* 0x000fe20000010000 */
[----:B------:R-:W-:Y:S01]  /*1360*/  UISETP.NE.AND UP0, UPT, UR8, 0x2, UPT ;  /* 0x000000020800788c */ /* 0x000fe2000bf05270 */
[----:B------:R-:W-:Y:S02]  /*1370*/  ISETP.NE.OR P5, PT, R0, 0x2, !P5 ;  /* 0x000000020000780c */ /* 0x000fe40006fa5670 */
[----:B------:R-:W-:-:S06]  /*1380*/  LOP3.LUT R2, R192, 0x1f, RZ, 0xc0, !PT ;  /* 0x0000001fc0027812 */ /* 0x000fcc00078ec0ff */
[----:B------:R-:W-:Y:S05]  /*1390*/  BRA.U UP0, `(.L_x_17) ;  /* 0x0000001100c47547 */ /* 0x000fea000b800000 */
[----:B------:R-:W1:Y:S01]  /*13a0*/  LDCU UR13, c[0x0][0x38c] ;  /* 0x00007180ff0d77ac */ /* 0x000e620008000800 */
[----:B------:R-:W2:Y:S01]  /*13b0*/  LDC R9, c[0x0][0x370] ;  /* 0x0000dc00ff097b82 */ /* 0x000ea20000000800 */
[----:B------:R-:W-:Y:S01]  /*13c0*/  HFMA2 R14, -RZ, RZ, 0, 0 ;  /* 0x00000000ff0e7431 */ /* 0x000fe200000001ff */
[----:B------:R-:W-:Y:S01]  /*13d0*/  ISETP.EQ.OR P4, PT, R2, RZ, P5 ;  /* 0x000000ff0200720c */ /* 0x000fe20002f82670 */
[----:B------:R-:W-:Y:S01]  /*13e0*/  IMAD.MOV.U32 R15, RZ, RZ, 0x1 ;  /* 0x00000001ff0f7424 */ /* 0x000fe200078e00ff */
[----:B------:R-:W-:Y:S01]  /*13f0*/  CS2R R12, SRZ ;  /* 0x00000000000c7805 */ /* 0x000fe2000001ff00 */
[----:B------:R-:W-:Y:S01]  /*1400*/  IMAD.MOV.U32 R10, RZ, RZ, 0x1 ;  /* 0x00000001ff0a7424 */ /* 0x000fe200078e00ff */
[----:B------:R-:W4:Y:S02]  /*1410*/  LDCU.64 UR22, c[0x0][0x348] ;  /* 0x00006900ff1677ac */ /* 0x000f240008000a00 */
[----:B------:R-:W2:Y:S01]  /*1420*/  LDC R0, c[0x0][0x374] ;  /* 0x0000dd00ff007b82 */ /* 0x000ea20000000800 */
[----:B------:R-:W-:Y:S01]  /*1430*/  UMOV UR6, URZ ;  /* 0x000000ff00067c82 */ /* 0x000fe20008000000 */
[----:B-1----:R-:W-:-:S04]  /*1440*/  UIADD3 UR5, UPT, UPT, UR13, 0x3f, URZ ;  /* 0x0000003f0d057890 */ /* 0x002fc8000fffe0ff */
[----:B------:R-:W-:-:S04]  /*1450*/  USHF.R.S32.HI UR4, URZ, 0x1f, UR5 ;  /* 0x0000001fff047899 */ /* 0x000fc80008011405 */
[----:B------:R-:W-:-:S04]  /*1460*/  ULEA.HI UR4, UR4, UR5, URZ, 0x6 ;  /* 0x0000000504047291 */ /* 0x000fc8000f8f30ff */
[----:B------:R-:W-:Y:S02]  /*1470*/  USHF.R.S32.HI UR15, URZ, 0x6, UR4 ;  /* 0x00000006ff0f7899 */ /* 0x000fe40008011404 */
[----:B------:R-:W-:Y:S02]  /*1480*/  UIADD3 UR4, UPT, UPT, UR13, -0x1, URZ ;  /* 0xffffffff0d047890 */ /* 0x000fe4000fffe0ff */
[----:B------:R-:W-:Y:S02]  /*1490*/  UISETP.LT.U32.AND UP0, UPT, UR15, 0x7, UPT ;  /* 0x000000070f00788c */ /* 0x000fe4000bf01070 */
[----:B------:R-:W-:Y:S02]  /*14a0*/  UISETP.GE.U32.AND UP1, UPT, UR4, -0x7f, UPT ;  /* 0xffffff810400788c */ /* 0x000fe4000bf26070 */
[----:B------:R-:W-:Y:S02]  /*14b0*/  USEL UR14, UR15, 0x7, UP0 ;  /* 0x000000070f0e7887 */ /* 0x000fe40008000000 */
[----:B------:R-:W-:-:S02]  /*14c0*/  UIADD3 UR13, UPT, UPT, UR13, 0x7e, URZ ;  /* 0x0000007e0d0d7890 */ /* 0x000fc4000fffe0ff */
[----:B------:R-:W-:Y:S02]  /*14d0*/  UIADD3 UR5, UPT, UPT, UR14, -0x1, URZ ;  /* 0xffffffff0e057890 */ /* 0x000fe4000fffe0ff */
[----:B------:R-:W-:-:S03]  /*14e0*/  UIADD3 UR7, UPT, UPT, UR15, -UR14, URZ ;  /* 0x8000000e0f077290 */ /* 0x000fc6000fffe0ff */
[----:B------:R-:W-:-:S04]  /*14f0*/  @UP1 UIADD3 UR5, UPT, UPT, UR14, URZ, URZ ;  /* 0x000000ff0e051290 */ /* 0x000fc8000fffe0ff */
[----:B----4-:R-:W-:-:S12]  /*1500*/  UIADD3 UR5, UPT, UPT, UR5, 0x1, URZ ;  /* 0x0000000105057890 */ /* 0x010fd8000fffe0ff */
.L_x_35:
[----:B------:R-:W-:Y:S01]  /*1510*/  UISETP.NE.AND UP0, UPT, UR37, URZ, UPT ;  /* 0x000000ff2500728c */ /* 0x000fe2000bf05270 */
[----:B------:R-:W1:Y:S08]  /*1520*/  S2UR UR37, SR_CgaCtaId ;  /* 0x00000000002579c3 */ /* 0x000e700000008800 */
[----:B------:R-:W-:Y:S05]  /*1530*/  BRA.U UP0, `(.L_x_18) ;  /* 0x0000000100347547 */ /* 0x000fea000b800000 */
[----:B------:R-:W4:Y:S01]  /*1540*/  S2R R2, SR_CgaCtaId ;  /* 0x0000000000027919 */ /* 0x000f220000008800 */
[----:B------:R-:W-:-:S04]  /*1550*/  MOV R3, 0x400 ;  /* 0x0000040000037802 */ /* 0x000fc80000000f00 */
[----:B----4-:R-:W-:Y:S02]  /*1560*/  LEA R3, R2, R3, 0x18 ;  /* 0x0000000302037211 */ /* 0x010fe400078ec0ff */
[----:B------:R-:W-:-:S03]  /*1570*/  SHF.L.U32 R2, R10, 0x1f, RZ ;  /* 0x0000001f0a027819 */ /* 0x000fc600000006ff */
[----:B------:R-:W-:-:S04]  /*1580*/  IMAD R3, R12, 0x8, R3 ;  /* 0x000000080c037824 */ /* 0x000fc800078e0203 */
[----:B------:R-:W4:Y:S02]  /*1590*/  SYNCS.PHASECHK.TRANS64.TRYWAIT P0, [R3+URZ+0x110], R2 ;  /* 0x00011002030075a7 */ /* 0x000f2400080011ff */
[----:B----4-:R-:W-:Y:S05]  /*15a0*/  @!P0 BRA `(.L_x_19) ;  /* 0x000000c000308947 */ /* 0x010fea0003800000 */
.L_x_110:
[----:B------:R-:W-:Y:S01]  /*15b0*/  VIADD R12, R12, 0x1 ;  /* 0x000000010c0c7836 */ /* 0x000fe20000000000 */
[----:B------:R4:W-:Y:S04]  /*15c0*/  SYNCS.ARRIVE.TRANS64.A1T0 RZ, [R3+URZ+0x100], RZ ;  /* 0x000100ff03ff79a7 */ /* 0x0009e800081000ff */
[----:B------:R-:W-:-:S04]  /*15d0*/  ISETP.NE.AND P0, PT, R12, 0x2, PT ;  /* 0x000000020c00780c */ /* 0x000fc80003f05270 */
[----:B------:R-:W-:Y:S02]  /*15e0*/  SEL R12, R12, RZ, P0 ;  /* 0x000000ff0c0c7207 */ /* 0x000fe40000000000 */
[----:B----4-:R-:W-:-:S04]  /*15f0*/  SEL R3, RZ, 0x1, P0 ;  /* 0x00000001ff037807 */ /* 0x010fc80000000000 */
[----:B------:R-:W-:-:S07]  /*1600*/  LOP3.LUT R10, R10, R3, RZ, 0x3c, !PT ;  /* 0x000000030a0a7212 */ /* 0x000fce00078e3cff */
.L_x_18:
[----:B------:R-:W-:Y:S01]  /*1610*/  UMOV UR4, 0x400 ;  /* 0x0000040000047882 */ /* 0x000fe20000000000 */
[----:B------:R-:W-:Y:S01]  /*1620*/  SHF.L.U32 R2, R15, 0x1f, RZ ;  /* 0x0000001f0f027819 */ /* 0x000fe200000006ff */
[----:B-1----:R-:W-:Y:S01]  /*1630*/  ULEA UR4, UR37, UR4, 0x18 ;  /* 0x0000000425047291 */ /* 0x002fe2000f8ec0ff */
[----:B------:R-:W-:Y:S01]  /*1640*/  R2UR UR35, R19 ;  /* 0x00000000132372ca */ /* 0x000fe200000e0000 */
[----:B------:R-:W-:Y:S01]  /*1650*/  UISETP.GE.U32.AND UP0, UPT, UR13, 0x7f, UPT ;  /* 0x0000007f0d00788c */ /* 0x000fe2000bf06070 */
[----:B------:R-:W-:Y:S01]  /*1660*/  R2UR UR11, R18 ;  /* 0x00000000120b72ca */ /* 0x000fe200000e0000 */
[----:B------:R-:W-:Y:S01]  /*1670*/  ULEA UR8, UR6, UR4, 0x3 ;  /* 0x0000000406087291 */ /* 0x000fe2000f8e18ff */
[----:B------:R-:W-:-:S08]  /*1680*/  UMOV UR24, URZ ;  /* 0x000000ff00187c82 */ /* 0x000fd00008000000 */
[----:B------:R1:W4:Y:S01]  /*1690*/  SYNCS.PHASECHK.TRANS64.TRYWAIT P0, [UR8+0x38], R2 ;  /* 0x00003802ff0075a7 */ /* 0x0003220008001108 */
[----:B------:R-:W-:Y:S02]  /*16a0*/  USHF.L.U32 UR35, UR35, 0x7, URZ ;  /* 0x0000000723237899 */ /* 0x000fe400080006ff */
[----:B------:R-:W-:Y:S01]  /*16b0*/  USHF.L.U32 UR11, UR11, 0x8, URZ ;  /* 0x000000080b0b7899 */ /* 0x000fe200080006ff */
[----:B------:R-:W-:Y:S11]  /*16c0*/  BRA.U !UP0, `(.L_x_20) ;  /* 0x0000000108a87547 */ /* 0x000ff6000b800000 */
[----:B------:R-:W-:Y:S01]  /*16d0*/  UMOV UR16, URZ ;  /* 0x000000ff00107c82 */ /* 0x000fe20008000000 */
[----:B------:R-:W-:-:S05]  /*16e0*/  UMOV UR17, UR6 ;  /* 0x0000000600117c82 */ /* 0x000fca0008000000 */
.L_x_25:
[----:B-1----:R-:W-:Y:S01]  /*16f0*/  ULEA UR33, UR17, UR4, 0x3 ;  /* 0x0000000411217291 */ /* 0x002fe2000f8e18ff */
[----:B----4-:R-:W-:Y:S01]  /*1700*/  @!P5 MOV R3, 0x6000 ;  /* 0x000060000003d802 */ /* 0x010fe20000000f00 */
[----:B----4-:R-:W-:Y:S10]  /*1710*/  @P0 BRA `(.L_x_21) ;  /* 0x00000000000c0947 */ /* 0x010ff40003800000 */
[----:B------:R-:W-:-:S04]  /*1720*/  SHF.L.U32 R5, R15, 0x1f, RZ ;  /* 0x0000001f0f057819 */ /* 0x000fc800000006ff */
[----:B------:R-:W4:Y:S02]  /*1730*/  SYNCS.PHASECHK.TRANS64.TRYWAIT P0, [UR33+0x38], R5 ;  /* 0x00003805ff0075a7 */ /* 0x000f240008001121 */
[----:B----4-:R-:W-:Y:S05]  /*1740*/  @!P0 BRA `(.L_x_22) ;  /* 0x000000bc00dc8947 */ /* 0x010fea0003800000 */
.L_x_21:
[----:B------:R4:W-:Y:S01]  /*1750*/  @!P5 SYNCS.ARRIVE.TRANS64 RZ, [UR33], R3 ;  /* 0x00000003ffffd9a7 */ /* 0x0009e20008000021 */
[----:B------:R-:W-:Y:S04]  /*1760*/  BSSY.RECONVERGENT B0, `(.L_x_23) ;  /* 0x0000003000007945 */ /* 0x000fe80003800200 */
[----:B------:R-:W-:Y:S05]  /*1770*/  @P4 BRA `(.L_x_24) ;  /* 0x0000000000044947 */ /* 0x000fea0003800000 */
[----:B------:R-:W-:Y:S05]  /*1780*/  BPT.TRAP 0x1 ;  /* 0x000000040000795c */ /* 0x000fea0000300000 */
.L_x_24:
[----:B------:R-:W-:Y:S05]  /*1790*/  BSYNC.RECONVERGENT B0 ;  /* 0x0000000000007941 */ /* 0x000fea0003800200 */
.L_x_23:
[----:B------:R-:W-:Y:S02]  /*17a0*/  UIADD3 UR6, UPT, UPT, UR17, 0x1, URZ ;  /* 0x0000000111067890 */ /* 0x000fe4000fffe0ff */
[----:B------:R-:W-:Y:S02]  /*17b0*/  ULEA UR32, UR17, UR4, 0xd ;  /* 0x0000000411207291 */ /* 0x000fe4000f8e68ff */
[----:B------:R-:W-:Y:S02]  /*17c0*/  UISETP.NE.AND UP0, UPT, UR6, 0x7, UPT ;  /* 0x000000070600788c */ /* 0x000fe4000bf05270 */
[----:B------:R-:W-:Y:S02]  /*17d0*/  UIADD3 UR26, UP1, UPT, UR22, 0x80, URZ ;  /* 0x00000080161a7890 */ /* 0x000fe4000ff3e0ff */
[----:B------:R-:W-:Y:S02]  /*17e0*/  USEL UR9, URZ, 0x1, UP0 ;  /* 0x00000001ff097887 */ /* 0x000fe40008000000 */
[----:B------:R-:W-:-:S02]  /*17f0*/  USEL UR6, UR6, URZ, UP0 ;  /* 0x000000ff06067287 */ /* 0x000fc40008000000 */
[----:B------:R-:W-:Y:S02]  /*1800*/  UIADD3 UR20, UP0, UPT, UR22, 0x180, URZ ;  /* 0x0000018016147890 */ /* 0x000fe4000ff1e0ff */
[----:B------:R-:W-:Y:S01]  /*1810*/  ULEA UR8, UR6, UR4, 0x3 ;  /* 0x0000000406087291 */ /* 0x000fe2000f8e18ff */
[----:B------:R-:W-:Y:S01]  /*1820*/  LOP3.LUT R15, R15, UR9, RZ, 0x3c, !PT ;  /* 0x000000090f0f7c12 */ /* 0x000fe2000f8e3cff */
[----:B------:R-:W-:Y:S02]  /*1830*/  USHF.L.U32 UR34, UR16, 0x6, URZ ;  /* 0x0000000610227899 */ /* 0x000fe400080006ff */
[----:B------:R-:W-:Y:S01]  /*1840*/  UIADD3.X UR27, UPT, UPT, URZ, UR23, URZ, UP1, !UPT ;  /* 0x00000017ff1b7290 */ /* 0x000fe20008ffe4ff */
[----:B-1----:R-:W-:Y:S01]  /*1850*/  SHF.L.U32 R2, R15, 0x1f, RZ ;  /* 0x0000001f0f027819 */ /* 0x002fe200000006ff */
[----:B------:R-:W-:Y:S02]  /*1860*/  UIADD3 UR32, UPT, UPT, UR32, 0xc400, URZ ;  /* 0x0000c40020207890 */ /* 0x000fe4000fffe0ff */
[----:B------:R-:W-:Y:S01]  /*1870*/  UIADD3.X UR21, UPT, UPT, URZ, UR23, URZ, UP0, !UPT ;  /* 0x00000017ff157290 */ /* 0x000fe200087fe4ff */
[----:B------:R1:W1:Y:S01]  /*1880*/  SYNCS.PHASECHK.TRANS64.TRYWAIT P0, [UR8+0x38], R2 ;  /* 0x00003802ff0075a7 */ /* 0x0002620008001108 */
[----:B------:R-:W-:Y:S01]  /*1890*/  ULEA UR8, UR17, UR4, 0xe ;  /* 0x0000000411087291 */ /* 0x000fe2000f8e70ff */
[----:B------:R-:W-:Y:S01]  /*18a0*/  UMOV UR18, 0x0 ;  /* 0x0000000000127882 */ /* 0x000fe20000000000 */
[----:B------:R-:W-:-:S02]  /*18b0*/  UMOV UR19, 0x10000000 ;  /* 0x1000000000137882 */ /* 0x000fc40000000000 */
[----:B------:R-:W-:Y:S01]  /*18c0*/  UIADD3 UR8, UPT, UPT, UR8, 0x1a400, URZ ;  /* 0x0001a40008087890 */ /* 0x000fe2000fffe0ff */
[----:B------:R1:W-:Y:S01]  /*18d0*/  UTMALDG.3D [UR32], [UR26], desc[UR18] ;  /* 0x000012201a0075b4 */ /* 0x0003e20008011000 */
[----:B------:R-:W-:Y:S01]  /*18e0*/  UMOV UR12, UR36 ;  /* 0x00000024000c7c82 */ /* 0x000fe20008000000 */
[----:B------:R-:W-:Y:S01]  /*18f0*/  UMOV UR9, UR33 ;  /* 0x0000002100097c82 */ /* 0x000fe20008000000 */
[----:B------:R-:W-:Y:S01]  /*1900*/  UMOV UR10, UR34 ;  /* 0x00000022000a7c82 */ /* 0x000fe20008000000 */
[----:B------:R-:W-:Y:S01]  /*1910*/  UIADD3 UR16, UPT, UPT, UR16, 0x1, URZ ;  /* 0x0000000110107890 */ /* 0x000fe2000fffe0ff */
[----:B------:R-:W-:Y:S01]  /*1920*/  UMOV UR24, UR5 ;  /* 0x0000000500187c82 */ /* 0x000fe20008000000 */
[----:B------:R-:W-:Y:S02]  /*1930*/  UMOV UR17, UR6 ;  /* 0x0000000600117c82 */ /* 0x000fe40008000000 */
[----:B------:R1:W-:Y:S01]  /*1940*/  UTMALDG.3D [UR8], [UR20], desc[UR18] ;  /* 0x00001208140075b4 */ /* 0x0003e20008011000 */
[----:B------:R-:W-:-:S09]  /*1950*/  UISETP.NE.AND UP0, UPT, UR16, UR5, UPT ;  /* 0x000000051000728c */ /* 0x000fd2000bf05270 */
[----:B------:R-:W-:Y:S05]  /*1960*/  BRA.U UP0, `(.L_x_25) ;  /* 0xfffffffd00607547 */ /* 0x000fea000b83ffff */
.L_x_20:
[----:B-1--4-:R-:W-:Y:S01]  /*1970*/  PLOP3.LUT P0, PT, PT, PT, UP3, 0x80, 0x8 ;  /* 0x000000000008781c */ /* 0x012fe20003f0f038 */
[----:B------:R-:W-:Y:S01]  /*1980*/  ULEA UR8, UR6, UR4, 0x3 ;  /* 0x0000000406087291 */ /* 0x000fe2000f8e18ff */
[----:B------:R-:W-:Y:S01]  /*1990*/  SHF.L.U32 R2, R15, 0x1f, RZ ;  /* 0x0000001f0f027819 */ /* 0x000fe200000006ff */
[----:B------:R-:W-:-:S10]  /*19a0*/  UISETP.GT.AND UP0, UPT, UR15, UR14, UPT ;  /* 0x0000000e0f00728c */ /* 0x000fd4000bf04270 */
[----:B------:R-:W-:Y:S01]  /*19b0*/  @!P0 SYNCS.ARRIVE.TRANS64.A1T0 RZ, [UR4+0xb8], RZ ;  /* 0x0000b8ffffff89a7 */ /* 0x000fe20008100004 */
[----:B------:R1:W4:Y:S01]  /*19c0*/  SYNCS.PHASECHK.TRANS64.TRYWAIT P0, [UR8+0x38], R2 ;  /* 0x00003802ff0075a7 */ /* 0x0003220008001108 */
[----:B------:R-:W-:Y:S05]  /*19d0*/  BRA.U !UP0, `(.L_x_26) ;  /* 0x0000000108ac7547 */ /* 0x000fea000b800000 */
[----:B------:R-:W-:Y:S01]  /*19e0*/  UIADD3 UR21, UPT, UPT, UR7, UR24, URZ ;  /* 0x0000001807157290 */ /* 0x000fe2000fffe0ff */
[----:B------:R-:W-:-:S11]  /*19f0*/  UMOV UR25, UR6 ;  /* 0x0000000600197c82 */ /* 0x000fd60008000000 */
.L_x_31:
[----:B-1----:R-:W-:Y:S01]  /*1a00*/  ULEA UR17, UR25, UR4, 0x3 ;  /* 0x0000000419117291 */ /* 0x002fe2000f8e18ff */
[----:B----4-:R-:W-:Y:S01]  /*1a10*/  @!P5 MOV R3, 0x6000 ;  /* 0x000060000003d802 */ /* 0x010fe20000000f00 */
[----:B----4-:R-:W-:Y:S10]  /*1a20*/  @P0 BRA `(.L_x_27) ;  /* 0x00000000000c0947 */ /* 0x010ff40003800000 */
[----:B------:R-:W-:-:S04]  /*1a30*/  SHF.L.U32 R5, R15, 0x1f, RZ ;  /* 0x0000001f0f057819 */ /* 0x000fc800000006ff */
[----:B------:R-:W4:Y:S02]  /*1a40*/  SYNCS.PHASECHK.TRANS64.TRYWAIT P0, [UR17+0x38], R5 ;  /* 0x00003805ff0075a7 */ /* 0x000f240008001111 */
[----:B----4-:R-:W-:Y:S05]  /*1a50*/  @!P0 BRA `(.L_x_28) ;  /* 0x000000bc00308947 */ /* 0x010fea0003800000 */
.L_x_27:
[----:B------:R4:W-:Y:S01]  /*1a60*/  @!P5 SYNCS.ARRIVE.TRANS64 RZ, [UR17], R3 ;  /* 0x00000003ffffd9a7 */ /* 0x0009e20008000011 */
[----:B------:R-:W-:Y:S04]  /*1a70*/  BSSY.RECONVERGENT B0, `(.L_x_29) ;  /* 0x0000003000007945 */ /* 0x000fe80003800200 */
[----:B------:R-:W-:Y:S05]  /*1a80*/  @P4 BRA `(.L_x_30) ;  /* 0x0000000000044947 */ /* 0x000fea0003800000 */
[----:B------:R-:W-:Y:S05]  /*1a90*/  BPT.TRAP 0x1 ;  /* 0x000000040000795c */ /* 0x000fea0000300000 */
.L_x_30:
[----:B------:R-:W-:Y:S05]  /*1aa0*/  BSYNC.RECONVERGENT B0 ;  /* 0x0000000000007941 */ /* 0x000fea0003800200 */
.L_x_29:
        /* <DEDUP_REMOVED lines=10> */
[----:B------:R-:W-:Y:S01]  /*1b50*/  UIADD3 UR16, UPT, UPT, UR16, 0xc400, URZ ;  /* 0x0000c40010107890 */ /* 0x000fe2000fffe0ff */
[----:B-1----:R-:W-:Y:S01]  /*1b60*/  SHF.L.U32 R2, R15, 0x1f, RZ ;  /* 0x0000001f0f027819 */ /* 0x002fe200000006ff */
[----:B------:R-:W-:Y:S02]  /*1b70*/  UIADD3.X UR31, UPT, UPT, URZ, UR23, URZ, UP1, !UPT ;  /* 0x00000017ff1f7290 */ /* 0x000fe40008ffe4ff */
[----:B------:R-:W-:Y:S01]  /*1b80*/  UIADD3.X UR29, UPT, UPT, URZ, UR23, URZ, UP0, !UPT ;  /* 0x00000017ff1d7290 */ /* 0x000fe200087fe4ff */
[----:B------:R1:W1:Y:S01]  /*1b90*/  SYNCS.PHASECHK.TRANS64.TRYWAIT P0, [UR8+0x38], R2 ;  /* 0x00003802ff0075a7 */ /* 0x0002620008001108 */
[----:B------:R-:W-:Y:S01]  /*1ba0*/  ULEA UR8, UR25, UR4, 0xe ;  /* 0x0000000419087291 */ /* 0x000fe2000f8e70ff */
[----:B------:R-:W-:Y:S01]  /*1bb0*/  UMOV UR26, 0x0 ;  /* 0x00000000001a7882 */ /* 0x000fe20000000000 */
[----:B------:R-:W-:-:S02]  /*1bc0*/  UMOV UR27, 0x10000000 ;  /* 0x10000000001b7882 */ /* 0x000fc40000000000 */
[----:B------:R-:W-:Y:S01]  /*1bd0*/  UIADD3 UR8, UPT, UPT, UR8, 0x1a400, URZ ;  /* 0x0001a40008087890 */ /* 0x000fe2000fffe0ff */
[----:B------:R-:W-:Y:S01]  /*1be0*/  UMOV UR19, UR35 ;  /* 0x0000002300137c82 */ /* 0x000fe20008000000 */
[----:B------:R-:W-:Y:S01]  /*1bf0*/  UMOV UR20, UR36 ;  /* 0x0000002400147c82 */ /* 0x000fe20008000000 */
[----:B------:R-:W-:Y:S01]  /*1c00*/  UMOV UR12, UR36 ;  /* 0x00000024000c7c82 */ /* 0x000fe20008000000 */
[----:B------:R-:W-:Y:S01]  /*1c10*/  UMOV UR9, UR17 ;  /* 0x0000001100097c82 */ /* 0x000fe20008000000 */
[----:B------:R-:W-:Y:S01]  /*1c20*/  UMOV UR10, UR18 ;  /* 0x00000012000a7c82 */ /* 0x000fe20008000000 */
[----:B------:R1:W-:Y:S01]  /*1c30*/  UTMALDG.3D [UR16], [UR30], desc[UR26] ;  /* 0x00001a101e0075b4 */ /* 0x0003e20008011000 */
[----:B------:R-:W-:Y:S01]  /*1c40*/  UIADD3 UR24, UPT, UPT, UR24, 0x1, URZ ;  /* 0x0000000118187890 */ /* 0x000fe2000fffe0ff */
[----:B------:R-:W-:-:S03]  /*1c50*/  UMOV UR25, UR6 ;  /* 0x0000000600197c82 */ /* 0x000fc60008000000 */
[----:B------:R-:W-:Y:S01]  /*1c60*/  UISETP.NE.AND UP0, UPT, UR24, UR21, UPT ;  /* 0x000000151800728c */ /* 0x000fe2000bf05270 */
[----:B------:R1:W-:Y:S08]  /*1c70*/  UTMALDG.3D [UR8], [UR28], desc[UR26] ;  /* 0x00001a081c0075b4 */ /* 0x0003f00008011000 */
[----:B------:R-:W-:Y:S05]  /*1c80*/  BRA.U UP0, `(.L_x_31) ;  /* 0xfffffffd005c7547 */ /* 0x000fea000b83ffff */
.L_x_26:
[C---:B-1----:R-:W-:Y:S01]  /*1c90*/  LEA R2, R14.reuse, UR4, 0x3 ;  /* 0x000000040e027c11 */ /* 0x042fe2000f8e18ff */
[----:B------:R-:W-:Y:S01]  /*1ca0*/  NOP ;  /* 0x0000000000007918 */ /* 0x000fe20000000000 */
[----:B----4-:R-:W-:Y:S02]  /*1cb0*/  SHF.L.U32 R3, R13, 0x1f, RZ ;  /* 0x0000001f0d037819 */ /* 0x010fe400000006ff */
[----:B------:R-:W-:Y:S02]  /*1cc0*/  LEA R4, R14, UR4, 0x4 ;  /* 0x000000040e047c11 */ /* 0x000fe4000f8e20ff */
[----:B------:R-:W1:Y:S02]  /*1cd0*/  SYNCS.PHASECHK.TRANS64.TRYWAIT P0, [R2+URZ+0xc0], R3 ;  /* 0x0000c003020075a7 */ /* 0x000e6400080011ff */
[----:B-1----:R-:W-:Y:S05]  /*1ce0*/  @!P0 BRA `(.L_x_32) ;  /* 0x000000b800a48947 */ /* 0x002fea0003800000 */
.L_x_113:
[----:B------:R-:W4:Y:S01]  /*1cf0*/  LDS.128 R4, [R4+0x130] ;  /* 0x0001300004047984 */ /* 0x000f220000000c00 */
[----:B---3--:R-:W-:Y:S01]  /*1d00*/  ISETP.GE.AND P0, PT, R124, 0x1, PT ;  /* 0x000000017c00780c */ /* 0x008fe20003f06270 */
[----:B-1----:R-:W-:Y:S01]  /*1d10*/  VIADD R2, R2, 0xd0 ;  /* 0x000000d002027836 */ /* 0x002fe20000000000 */
[----:B------:R-:W-:Y:S01]  /*1d20*/  @!PT LDS RZ, [RZ] ;  /* 0x00000000fffff984 */ /* 0x000fe20000000800 */
[----:B------:R-:W-:Y:S01]  /*1d30*/  @!PT LDS RZ, [RZ] ;  /* 0x00000000fffff984 */ /* 0x000fe20000000800 */
[----:B------:R-:W-:Y:S01]  /*1d40*/  @!PT LDS RZ, [RZ] ;  /* 0x00000000fffff984 */ /* 0x000fe20000000800 */
[----:B------:R-:W-:Y:S01]  /*1d50*/  @!PT LDS RZ, [RZ] ;  /* 0x00000000fffff984 */ /* 0x000fe20000000800 */
[----:B------:R1:W-:Y:S06]  /*1d60*/  MEMBAR.ALL.CTA ;  /* 0x0000000000007992 */ /* 0x0003ec0000008000 */
[----:B-1----:R-:W1:Y:S01]  /*1d70*/  FENCE.VIEW.ASYNC.S ;  /* 0x00000000000073c6 */ /* 0x002e620000000000 */
[----:B------:R-:W-:-:S04]  /*1d80*/  PRMT R2, RZ, 0x654, R2 ;  /* 0x00000654ff027816 */ /* 0x000fc80000000002 */
[----:B-1----:R1:W-:Y:S01]  /*1d90*/  SYNCS.ARRIVE.TRANS64.RED.A1T0 RZ, [R2+URZ], RZ ;  /* 0x000000ff02ff79a7 */ /* 0x0023e200081004ff */
[----:B----4-:R-:W-:-:S13]  /*1da0*/  LOP3.LUT P2, RZ, R6, 0x1, RZ, 0xc0, !PT ;  /* 0x0000000106ff7812 */ /* 0x010fda000784c0ff */
[----:B------:R-:W-:Y:S01]  /*1db0*/  @P2 SHF.R.U32.HI R3, RZ, 0x10, R5 ;  /* 0x00000010ff032819 */ /* 0x000fe20000011605 */
[----:B------:R-:W-:Y:S01]  /*1dc0*/  VOTEU.ANY UP0, P2 ;  /* 0x0000000000ff7886 */ /* 0x000fe20001000100 */
[----:B------:R-:W-:Y:S02]  /*1dd0*/  @P2 MOV R11, R4 ;  /* 0x00000004000b2202 */ /* 0x000fe40000000f00 */
[----:B------:R-:W-:Y:S02]  /*1de0*/  @P2 R2UR.BROADCAST UR8, R3 ;  /* 0x00000000030822ca */ /* 0x000fe400008e0000 */
[----:B------:R-:W-:-:S11]  /*1df0*/  @P2 LOP3.LUT R8, R5, 0xffff, RZ, 0xc0, !PT ;  /* 0x0000ffff05082812 */ /* 0x000fd600078ec0ff */
[----:B------:R-:W-:Y:S01]  /*1e00*/  @UP0 UMOV UR36, UR8 ;  /* 0x0000000800240c82 */ /* 0x000fe20008000000 */
[----:B-1----:R-:W-:Y:S05]  /*1e10*/  @!P0 BRA `(.L_x_33) ;  /* 0x0000000000b88947 */ /* 0x002fea0003800000 */
[----:B------:R-:W2:Y:S01]  /*1e20*/  LDC.64 R4, c[0x0][0xb18] ;  /* 0x0002c600ff047b82 */ /* 0x000ea20000000a00 */
[----:B------:R-:W-:-:S07]  /*1e30*/  ISETP.NE.AND P3, PT, R124, 0x1, PT ;  /* 0x000000017c00780c */ /* 0x000fce0003f65270 */
[----:B------:R-:W1:Y:S08]  /*1e40*/  LDC.64 R6, c[0x0][0xb10] ;  /* 0x0002c400ff067b82 */ /* 0x000e700000000a00 */
[----:B------:R-:W3:Y:S08]  /*1e50*/  LDC R16, c[0x0][0xb20] ;  /* 0x0002c800ff107b82 */ /* 0x000ef00000000800 */
[----:B------:R-:W4:Y:S01]  /*1e60*/  LDC R18, c[0x0][0xb0c] ;  /* 0x0002c300ff127b82 */ /* 0x000f220000000800 */
[----:B--2---:R-:W-:Y:S01]  /*1e70*/  IMAD.HI.U32 R17, R0, R5, RZ ;  /* 0x0000000500117227 */ /* 0x004fe200078e00ff */
[----:B------:R-:W-:-:S03]  /*1e80*/  ISETP.NE.AND P0, PT, R4, 0x1, PT ;  /* 0x000000010400780c */ /* 0x000fc60003f05270 */
[----:B------:R-:W-:-:S03]  /*1e90*/  IMAD.HI.U32 R5, R8, R5, RZ ;  /* 0x0000000508057227 */ /* 0x000fc600078e00ff */
[----:B------:R-:W2:Y:S01]  /*1ea0*/  LDC.64 R2, c[0x0][0xb28] ;  /* 0x0002ca00ff027b82 */ /* 0x000ea20000000a00 */
[----:B-1----:R-:W-:-:S04]  /*1eb0*/  IMAD.HI.U32 R20, R9, R6, RZ ;  /* 0x0000000609147227 */ /* 0x002fc800078e00ff */
[----:B------:R-:W-:Y:S01]  /*1ec0*/  IMAD.HI.U32 R22, R11, R6, RZ ;  /* 0x000000060b167227 */ /* 0x000fe200078e00ff */
[----:B------:R-:W-:Y:S02]  /*1ed0*/  SHF.R.U32.HI R20, RZ, R7, R20 ;  /* 0x00000007ff147219 */ /* 0x000fe40000011614 */
[-C--:B---3--:R-:W-:Y:S02]  /*1ee0*/  SHF.R.U32.HI R17, RZ, R16.reuse, R17 ;  /* 0x00000010ff117219 */ /* 0x088fe40000011611 */
[----:B------:R-:W-:Y:S02]  /*1ef0*/  SHF.R.U32.HI R5, RZ, R16, R5 ;  /* 0x00000010ff057219 */ /* 0x000fe40000011605 */
[----:B------:R-:W-:Y:S02]  /*1f00*/  SEL R17, R0, R17, !P0 ;  /* 0x0000001100117207 */ /* 0x000fe40004000000 */
[----:B------:R-:W-:Y:S02]  /*1f10*/  SHF.R.U32.HI R22, RZ, R7, R22 ;  /* 0x00000007ff167219 */ /* 0x000fe40000011616 */
[----:B----4-:R-:W-:-:S02]  /*1f20*/  ISETP.NE.AND P1, PT, R18, 0x1, PT ;  /* 0x000000011200780c */ /* 0x010fc40003f25270 */
[----:B------:R-:W-:Y:S02]  /*1f30*/  SEL R5, R8, R5, !P0 ;  /* 0x0000000508057207 */ /* 0x000fe40004000000 */
[----:B------:R-:W-:Y:S02]  /*1f40*/  SEL R19, R9, R20, !P1 ;  /* 0x0000001409137207 */ /* 0x000fe40004800000 */
[----:B------:R-:W-:Y:S01]  /*1f50*/  SEL R7, R11, R22, !P1 ;  /* 0x000000160b077207 */ /* 0x000fe20004800000 */
[----:B--2---:R-:W-:-:S04]  /*1f60*/  IMAD.HI.U32 R20, R17, R2, RZ ;  /* 0x0000000211147227 */ /* 0x004fc800078e00ff */
[----:B------:R-:W-:Y:S01]  /*1f70*/  IMAD.HI.U32 R6, R19, R2, RZ ;  /* 0x0000000213067227 */ /* 0x000fe200078e00ff */
[----:B------:R-:W-:-:S04]  /*1f80*/  @P3 SHF.R.U32.HI R17, RZ, R3, R20 ;  /* 0x00000003ff113219 */ /* 0x000fc80000011614 */
[----:B------:R-:W-:Y:S01]  /*1f90*/  @P3 SHF.R.U32.HI R19, RZ, R3, R6 ;  /* 0x00000003ff133219 */ /* 0x000fe20000011606 */
[----:B------:R-:W-:-:S04]  /*1fa0*/  IMAD R17, R124, R17, RZ ;  /* 0x000000117c117224 */ /* 0x000fc800078e02ff */
[----:B------:R-:W-:Y:S01]  /*1fb0*/  IMAD R6, R124, R19, RZ ;  /* 0x000000137c067224 */ /* 0x000fe200078e02ff */
[C---:B------:R-:W-:Y:S02]  /*1fc0*/  ISETP.GE.AND P0, PT, R5.reuse, R17, PT ;  /* 0x000000110500720c */ /* 0x040fe40003f06270 */
[----:B------:R-:W-:Y:S02]  /*1fd0*/  IADD3 R17, PT, PT, -R5, RZ, RZ ;  /* 0x000000ff05117210 */ /* 0x000fe40007ffe1ff */
[----:B------:R-:W-:Y:S01]  /*1fe0*/  ISETP.GE.OR P0, PT, R7, R6, P0 ;  /* 0x000000060700720c */ /* 0x000fe20000706670 */
[----:B------:R-:W-:-:S04]  /*1ff0*/  IMAD.HI.U32 R6, R5, R2, RZ ;  /* 0x0000000205067227 */ /* 0x000fc800078e00ff */
[----:B------:R-:W-:Y:S01]  /*2000*/  IMAD R8, R4, R17, R8 ;  /* 0x0000001104087224 */ /* 0x000fe200078e0208 */
[----:B------:R-:W-:-:S04]  /*2010*/  SHF.R.U32.HI R6, RZ, R3, R6 ;  /* 0x00000003ff067219 */ /* 0x000fc80000011606 */
[----:B------:R-:W-:-:S03]  /*2020*/  SEL R6, R5, R6, !P3 ;  /* 0x0000000605067207 */ /* 0x000fc60005800000 */
[----:B------:R-:W-:-:S04]  /*2030*/  @!P0 IMAD.HI.U32 R16, R7, R2, RZ ;  /* 0x0000000207108227 */ /* 0x000fc800078e00ff */
[----:B------:R-:W-:Y:S01]  /*2040*/  IMAD.MOV R2, RZ, RZ, -R6 ;  /* 0x000000ffff027224 */ /* 0x000fe200078e0a06 */
[----:B------:R-:W-:-:S03]  /*2050*/  @!P0 SHF.R.U32.HI R16, RZ, R3, R16 ;  /* 0x00000003ff108219 */ /* 0x000fc60000011610 */
[----:B------:R-:W-:Y:S01]  /*2060*/  IMAD R2, R124, R2, R5 ;  /* 0x000000027c027224 */ /* 0x000fe200078e0205 */
        /* <DEDUP_REMOVED lines=9> */
.L_x_33:
[----:B------:R-:W1:Y:S02]  /*2100*/  LDCU UR8, c[0x0][0xb30] ;  /* 0x00016600ff0877ac */ /* 0x000e640008000800 */
[----:B-1----:R-:W-:-:S09]  /*2110*/  UISETP.NE.AND UP0, UPT, UR8, 0x1, UPT ;  /* 0x000000010800788c */ /* 0x002fd2000bf05270 */
[----:B------:R-:W-:Y:S05]  /*2120*/  BRA.U UP0, `(.L_x_34) ;  /* 0x0000000100407547 */ /* 0x000fea000b800000 */
[----:B------:R-:W1:Y:S08]  /*2130*/  LDC.64 R4, c[0x0][0xb10] ;  /* 0x0002c400ff047b82 */ /* 0x000e700000000a00 */
[----:B------:R-:W3:Y:S08]  /*2140*/  LDC.64 R2, c[0x0][0xb18] ;  /* 0x0002c600ff027b82 */ /* 0x000ef00000000a00 */
[----:B------:R-:W4:Y:S08]  /*2150*/  LDC R6, c[0x0][0xb20] ;  /* 0x0002c800ff067b82 */ /* 0x000f300000000800 */
[----:B------:R-:W2:Y:S01]  /*2160*/  LDC R16, c[0x0][0xb0c] ;  /* 0x0002c300ff107b82 */ /* 0x000ea20000000800 */
[----:B-1----:R-:W-:-:S05]  /*2170*/  IMAD.HI.U32 R4, R11, R4, RZ ;  /* 0x000000040b047227 */ /* 0x002fca00078e00ff */
[----:B------:R-:W-:Y:S01]  /*2180*/  SHF.R.U32.HI R4, RZ, R5, R4 ;  /* 0x00000005ff047219 */ /* 0x000fe20000011604 */
[----:B---3--:R-:W-:Y:S01]  /*2190*/  IMAD.HI.U32 R3, R8, R3, RZ ;  /* 0x0000000308037227 */ /* 0x008fe200078e00ff */
[----:B------:R-:W-:-:S04]  /*21a0*/  ISETP.NE.AND P0, PT, R2, 0x1, PT ;  /* 0x000000010200780c */ /* 0x000fc80003f05270 */
[----:B----4-:R-:W-:-:S04]  /*21b0*/  SHF.R.U32.HI R3, RZ, R6, R3 ;  /* 0x00000006ff037219 */ /* 0x010fc80000011603 */
[----:B------:R-:W-:Y:S02]  /*21c0*/  SEL R3, R8, R3, !P0 ;  /* 0x0000000308037207 */ /* 0x000fe40004000000 */
[----:B--2---:R-:W-:-:S04]  /*21d0*/  ISETP.NE.AND P1, PT, R16, 0x1, PT ;  /* 0x000000011000780c */ /* 0x004fc80003f25270 */
[----:B------:R-:W-:-:S05]  /*21e0*/  SEL R4, R11, R4, !P1 ;  /* 0x000000040b047207 */ /* 0x000fca0004800000 */
[----:B------:R-:W-:Y:S02]  /*21f0*/  IMAD.IADD R5, R3, 0x1, -R4 ;  /* 0x0000000103057824 */ /* 0x000fe400078e0a04 */
[----:B------:R-:W-:Y:S02]  /*2200*/  IMAD.IADD R3, R4, 0x1, -R3 ;  /* 0x0000000104037824 */ /* 0x000fe400078e0a03 */
[----:B------:R-:W-:Y:S02]  /*2210*/  IMAD R11, R5, R16, R11 ;  /* 0x00000010050b7224 */ /* 0x000fe400078e020b */
[----:B------:R-:W-:-:S07]  /*2220*/  IMAD R8, R3, R2, R8 ;  /* 0x0000000203087224 */ /* 0x000fce00078e0208 */
.L_x_34:
[----:B------:R-:W-:Y:S01]  /*2230*/  VIADD R14, R14, 0x1 ;  /* 0x000000010e0e7836 */ /* 0x000fe20000000000 */
[----:B------:R-:W-:Y:S01]  /*2240*/  UPLOP3.LUT UP3, UPT, UPT, UPT, UPT, 0x80, 0x8 ;  /* 0x000000000008789c */ /* 0x000fe20003f6f070 */
[----:B------:R-:W-:Y:S02]  /*2250*/  IMAD.IADD R19, R11, 0x1, R172 ;  /* 0x000000010b137824 */ /* 0x000fe400078e02ac */
[----:B------:R-:W-:Y:S01]  /*2260*/  IMAD.IADD R18, R8, 0x1, R173 ;  /* 0x0000000108127824 */ /* 0x000fe200078e02ad */
[----:B------:R-:W-:-:S04]  /*2270*/  ISETP.NE.AND P0, PT, R14, 0x2, PT ;  /* 0x000000020e00780c */ /* 0x000fc80003f05270 */
[----:B------:R-:W-:Y:S02]  /*2280*/  SEL R2, RZ, 0x1, P0 ;  /* 0x00000001ff027807 */ /* 0x000fe40000000000 */
[----:B------:R-:W-:Y:S02]  /*2290*/  SEL R14, R14, RZ, P0 ;  /* 0x000000ff0e0e7207 */ /* 0x000fe40000000000 */
[----:B------:R-:W-:Y:S01]  /*22a0*/  LOP3.LUT R13, R13, R2, RZ, 0x3c, !PT ;  /* 0x000000020d0d7212 */ /* 0x000fe200078e3cff */
[----:B------:R-:W-:Y:S06]  /*22b0*/  @P2 BRA `(.L_x_35) ;  /* 0xfffffff000942947 */ /* 0x000fec000383ffff */
[----:B------:R-:W-:Y:S01]  /*22c0*/  UIADD3 UR4, UPT, UPT, UR4, 0x38, URZ ;  /* 0x0000003804047890 */ /* 0x000fe2000fffe0ff */
[----:B------:R-:W-:-:S03]  /*22d0*/  SHF.L.U32 R3, R15, 0x1f, RZ ;  /* 0x0000001f0f037819 */ /* 0x000fc600000006ff */
[----:B------:R-:W-:-:S09]  /*22e0*/  ULEA UR5, UR6, UR4, 0x3 ;  /* 0x0000000406057291 */ /* 0x000fd2000f8e18ff */
[----:B------:R-:W1:Y:S02]  /*22f0*/  SYNCS.PHASECHK.TRANS64.TRYWAIT P0, [UR5], R3 ;  /* 0x00000003ff0075a7 */ /* 0x000e640008001105 */
[----:B-1----:R-:W-:Y:S05]  /*2300*/  @!P0 BRA `(.L_x_36) ;  /* 0x000000b400308947 */ /* 0x002fea0003800000 */
.L_x_115:
[----:B------:R-:W-:-:S04]  /*2310*/  UIADD3 UR6, UPT, UPT, UR6, 0x1, URZ ;  /* 0x0000000106067890 */ /* 0x000fc8000fffe0ff */
[----:B------:R-:W-:-:S04]  /*2320*/  UISETP.NE.AND UP0, UPT, UR6, 0x7, UPT ;  /* 0x000000070600788c */ /* 0x000fc8000bf05270 */
[----:B------:R-:W-:Y:S02]  /*2330*/  USEL UR7, URZ, 0x1, UP0 ;  /* 0x00000001ff077887 */ /* 0x000fe40008000000 */
[----:B------:R-:W-:-:S04]  /*2340*/  USEL UR6, UR6, URZ, UP0 ;  /* 0x000000ff06067287 */ /* 0x000fc80008000000 */
[----:B------:R-:W-:Y:S01]  /*2350*/  ULEA UR5, UR6, UR4, 0x3 ;  /* 0x0000000406057291 */ /* 0x000fe2000f8e18ff */
[----:B------:R-:W-:-:S04]  /*2360*/  LOP3.LUT R2, R15, UR7, RZ, 0x3c, !PT ;  /* 0x000000070f027c12 */ /* 0x000fc8000f8e3cff */
[----:B-1----:R-:W-:-:S04]  /*2370*/  SHF.L.U32 R3, R2, 0x1f, RZ ;  /* 0x0000001f02037819 */ /* 0x002fc800000006ff */
[----:B------:R-:W1:Y:S02]  /*2380*/  SYNCS.PHASECHK.TRANS64.TRYWAIT P0, [UR5], R3 ;  /* 0x00000003ff0075a7 */ /* 0x000e640008001105 */
[----:B-1----:R-:W-:Y:S05]  /*2390*/  @!P0 BRA `(.L_x_37) ;  /* 0x000000b400248947 */ /* 0x002fea0003800000 */
.L_x_117:
        /* <DEDUP_REMOVED lines=9> */
.L_x_119:
        /* <DEDUP_REMOVED lines=9> */
.L_x_121:
        /* <DEDUP_REMOVED lines=9> */
.L_x_123:
        /* <DEDUP_REMOVED lines=9> */
.L_x_125:
[----:B------:R-:W-:-:S04]  /*25e0*/  UIADD3 UR6, UPT, UPT, UR6, 0x1, URZ ;  /* 0x0000000106067890 */ /* 0x000fc8000fffe0ff */
[----:B------:R-:W-:-:S04]  /*25f0*/  UISETP.NE.AND UP0, UPT, UR6, 0x7, UPT ;  /* 0x000000070600788c */ /* 0x000fc8000bf05270 */
[----:B------:R-:W-:Y:S02]  /*2600*/  USEL UR5, URZ, 0x1, UP0 ;  /* 0x00000001ff057887 */ /* 0x000fe40008000000 */
[----:B------:R-:W-:-:S04]  /*2610*/  USEL UR6, UR6, URZ, UP0 ;  /* 0x000000ff06067287 */ /* 0x000fc80008000000 */
[----:B------:R-:W-:Y:S01]  /*2620*/  ULEA UR6, UR6, UR4, 0x3 ;  /* 0x0000000406067291 */ /* 0x000fe2000f8e18ff */
[----:B-1----:R-:W-:-:S04]  /*2630*/  LOP3.LUT R3, R2, UR5, RZ, 0x3c, !PT ;  /* 0x0000000502037c12 */ /* 0x002fc8000f8e3cff */
[----:B------:R-:W-:Y:S01]  /*2640*/  SHF.L.U32 R3, R3, 0x1f, RZ ;  /* 0x0000001f03037819 */ /* 0x000fe200000006ff */
[----:B--2---:R-:W-:-:S07]  /*2650*/  IMAD.U32 R0, RZ, RZ, UR6 ;  /* 0x00000006ff007e24 */ /* 0x004fce000f8e00ff */
.L_x_42:
[----:B-1----:R1:W2:Y:S02]  /*2660*/  SYNCS.PHASECHK.TRANS64.TRYWAIT P0, [R0+URZ], R3 ;  /* 0x00000003000075a7 */ /* 0x0022a400080011ff */
[----:B--2---:R-:W-:Y:S05]  /*2670*/  @!P0 NANOSLEEP.SYNCS 0x989680 ;  /* 0x009896800000895d */ /* 0x004fea0003900000 */
[----:B------:R-:W2:Y:S02]  /*2680*/  @!P0 SYNCS.PHASECHK.TRANS64 P0, [R0+URZ], R3 ;  /* 0x00000003000085a7 */ /* 0x000ea400080010ff */
[----:B--2---:R-:W-:Y:S05]  /*2690*/  @P0 EXIT ;  /* 0x000000000000094d */ /* 0x004fea0003800000 */
[----:B------:R-:W-:Y:S05]  /*26a0*/  BRA `(.L_x_42) ;  /* 0xfffffffc00ec7947 */ /* 0x000fea000383ffff */
.L_x_17:
[----:B------:R-:W-:-:S04]  /*26b0*/  UISETP.NE.AND UP0, UPT, UR37, URZ, UPT ;  /* 0x000000ff2500728c */ /* 0x000fc8000bf05270 */
[----:B------:R-:W-:-:S09]  /*26c0*/  UISETP.NE.OR UP0, UPT, UR8, 0x1, UP0 ;  /* 0x000000010800788c */ /* 0x000fd20008705670 */
[----:B------:R-:W-:Y:S05]  /*26d0*/  BRA.U UP0, `(.L_x_43) ;  /* 0x0000000500487547 */ /* 0x000fea000b800000 */
[----:B------:R-:W-:Y:S01]  /*26e0*/  ISETP.NE.AND P2, PT, R2, RZ, PT ;  /* 0x000000ff0200720c */ /* 0x000fe20003f45270 */
[----:B------:R-:W-:Y:S01]  /*26f0*/  IMAD.MOV.U32 R12, RZ, RZ, 0x1 ;  /* 0x00000001ff0c7424 */ /* 0x000fe200078e00ff */
[----:B------:R-:W-:Y:S02]  /*2700*/  CS2R R10, SRZ ;  /* 0x00000000000a7805 */ /* 0x000fe4000001ff00 */
[----:B------:R-:W-:Y:S01]  /*2710*/  CS2R R8, SRZ ;  /* 0x0000000000087805 */ /* 0x000fe2000001ff00 */
[----:B------:R-:W-:Y:S01]  /*2720*/  UMOV UR4, 0x400 ;  /* 0x0000040000047882 */ /* 0x000fe20000000000 */
[----:B------:R-:W-:Y:S01]  /*2730*/  UMOV UR6, URZ ;  /* 0x000000ff00067c82 */ /* 0x000fe20008000000 */
[----:B------:R-:W-:-:S12]  /*2740*/  ULEA UR37, UR37, UR4, 0x18 ;  /* 0x0000000425257291 */ /* 0x000fd8000f8ec0ff */
.L_x_47:
[----:B------:R-:W-:Y:S02]  /*2750*/  LEA R0, R8, UR37, 0x3 ;  /* 0x0000002508007c11 */ /* 0x000fe4000f8e18ff */
[----:B------:R-:W-:-:S03]  /*2760*/  SHF.L.U32 R5, R9, 0x1f, RZ ;  /* 0x0000001f09057819 */ /* 0x000fc600000006ff */
[----:B------:R-:W-:Y:S01]  /*2770*/  VIADD R4, R0, 0x110 ;  /* 0x0000011000047836 */ /* 0x000fe20000000000 */
[----:B------:R-:W1:Y:S02]  /*2780*/  SYNCS.PHASECHK.TRANS64.TRYWAIT P0, [R0+URZ+0x100], R5 ;  /* 0x00010005000075a7 */ /* 0x000e6400080011ff */
[----:B-1----:R-:W-:Y:S05]  /*2790*/  @!P0 BRA `(.L_x_44) ;  /* 0x000000b0009c8947 */ /* 0x002fea0003800000 */
.L_x_126:
[----:B------:R-:W-:Y:S01]  /*27a0*/  ULEA UR5, UR6, UR37, 0x3 ;  /* 0x0000002506057291 */ /* 0x000fe2000f8e18ff */
[----:B------:R-:W-:Y:S02]  /*27b0*/  PRMT R4, RZ, 0x654, R4 ;  /* 0x00000654ff047816 */ /* 0x000fe40000000004 */
[----:B-1----:R-:W-:Y:S01]  /*27c0*/  SHF.L.U32 R5, R12, 0x1f, RZ ;  /* 0x0000001f0c057819 */ /* 0x002fe200000006ff */
[----:B------:R-:W-:Y:S01]  /*27d0*/  UIADD3 UR4, UPT, UPT, UR5, 0xc0, URZ ;  /* 0x000000c005047890 */ /* 0x000fe2000fffe0ff */
[----:B------:R1:W-:Y:S05]  /*27e0*/  SYNCS.ARRIVE.TRANS64.RED.A1T0 RZ, [R4+URZ], RZ ;  /* 0x000000ff04ff79a7 */ /* 0x0003ea00081004ff */
[----:B------:R-:W-:Y:S01]  /*27f0*/  IMAD.U32 R7, RZ, RZ, UR4 ;  /* 0x00000004ff077e24 */ /* 0x000fe2000f8e00ff */
[----:B------:R-:W2:Y:S04]  /*2800*/  SYNCS.PHASECHK.TRANS64.TRYWAIT P0, [UR5+0xd0], R5 ;  /* 0x0000d005ff0075a7 */ /* 0x000ea80008001105 */
[----:B------:R-:W-:Y:S01]  /*2810*/  PRMT R6, R2, 0x654, R7 ;  /* 0x0000065402067816 */ /* 0x000fe20000000007 */
[----:B-1----:R-:W-:Y:S01]  /*2820*/  @!P2 IMAD.MOV.U32 R4, RZ, RZ, 0x10 ;  /* 0x00000010ff04a424 */ /* 0x002fe200078e00ff */
[----:B--2---:R-:W-:Y:S06]  /*2830*/  @!P0 BRA `(.L_x_45) ;  /* 0x000000b000888947 */ /* 0x004fec0003800000 */
.L_x_128:
[----:B------:R-:W-:Y:S01]  /*2840*/  ULEA UR4, UR6, UR37, 0x4 ;  /* 0x0000002506047291 */ /* 0x000fe2000f8e20ff */
[----:B------:R-:W-:Y:S01]  /*2850*/  SEL R3, R6, R3, !P2 ;  /* 0x0000000306037207 */ /* 0x000fe20005000000 */
[----:B------:R-:W-:Y:S01]  /*2860*/  UIADD3 UR5, UPT, UPT, UR5, 0xc0, URZ ;  /* 0x000000c005057890 */ /* 0x000fe2000fffe0ff */
[----:B-1----:R-:W-:Y:S01]  /*2870*/  LEA R0, R11, UR37, 0x3 ;  /* 0x000000250b007c11 */ /* 0x002fe2000f8e18ff */
[----:B------:R-:W-:Y:S01]  /*2880*/  UIADD3 UR4, UPT, UPT, UR4, 0x130, URZ ;  /* 0x0000013004047890 */ /* 0x000fe2000fffe0ff */
[----:B------:R-:W-:Y:S01]  /*2890*/  SHF.L.U32 R5, R10, 0x1f, RZ ;  /* 0x0000001f0a057819 */ /* 0x000fe200000006ff */
[----:B------:R1:W-:Y:S01]  /*28a0*/  @!P2 SYNCS.ARRIVE.TRANS64.RED RZ, [R3+URZ], R4 ;  /* 0x0000000403ffa9a7 */ /* 0x0003e200080004ff */
[----:B------:R-:W-:Y:S01]  /*28b0*/  UIADD3 UR6, UPT, UPT, UR6, 0x1, URZ ;  /* 0x0000000106067890 */ /* 0x000fe2000fffe0ff */
[----:B------:R-:W-:-:S03]  /*28c0*/  VIADD R8, R8, 0x1 ;  /* 0x0000000108087836 */ /* 0x000fc60000000000 */
[----:B------:R-:W-:Y:S02]  /*28d0*/  UISETP.NE.AND UP0, UPT, UR6, 0x2, UPT ;  /* 0x000000020600788c */ /* 0x000fe4000bf05270 */
[----:B------:R-:W-:Y:S06]  /*28e0*/  UGETNEXTWORKID.BROADCAST [UR4], [UR5] ;  /* 0x00000000040073ca */ /* 0x000fec0008000100 */
[----:B------:R-:W-:Y:S01]  /*28f0*/  USEL UR4, URZ, 0x1, UP0 ;  /* 0x00000001ff047887 */ /* 0x000fe20008000000 */
[----:B------:R-:W-:Y:S01]  /*2900*/  ISETP.NE.AND P0, PT, R8, 0x2, PT ;  /* 0x000000020800780c */ /* 0x000fe20003f05270 */
[----:B------:R-:W-:Y:S01]  /*2910*/  USEL UR6, UR6, URZ, UP0 ;  /* 0x000000ff06067287 */ /* 0x000fe20008000000 */
[----:B------:R-:W2:Y:S03]  /*2920*/  SYNCS.PHASECHK.TRANS64.TRYWAIT P1, [R0+URZ+0xc0], R5 ;  /* 0x0000c005000075a7 */ /* 0x000ea600080211ff */
[----:B------:R-:W-:Y:S01]  /*2930*/  LOP3.LUT R12, R12, UR4, RZ, 0x3c, !PT ;  /* 0x000000040c0c7c12 */ /* 0x000fe2000f8e3cff */
[----:B-12---:R-:W-:Y:S07]  /*2940*/  @!P1 BRA `(.L_x_46) ;  /* 0x000000b0005c9947 */ /* 0x006fee0003800000 */
.L_x_129:
[C---:B------:R-:W-:Y:S01]  /*2950*/  LEA R4, R11.reuse, UR37, 0x4 ;  /* 0x000000250b047c11 */ /* 0x040fe2000f8e20ff */
[----:B-1----:R-:W-:Y:S01]  /*2960*/  VIADD R0, R0, 0xd0 ;  /* 0x000000d000007836 */ /* 0x002fe20000000000 */
[----:B------:R-:W-:Y:S01]  /*2970*/  SEL R8, R8, RZ, P0 ;  /* 0x000000ff08087207 */ /* 0x000fe20000000000 */
[----:B------:R-:W-:-:S03]  /*2980*/  VIADD R11, R11, 0x1 ;  /* 0x000000010b0b7836 */ /* 0x000fc60000000000 */
[----:B------:R-:W1:Y:S01]  /*2990*/  LDS.128 R4, [R4+0x130] ;  /* 0x0001300004047984 */ /* 0x000e620000000c00 */
[----:B------:R-:W-:Y:S02]  /*29a0*/  PRMT R0, RZ, 0x654, R0 ;  /* 0x00000654ff007816 */ /* 0x000fe40000000000 */
[C---:B------:R-:W-:Y:S01]  /*29b0*/  ISETP.NE.AND P1, PT, R11.reuse, 0x2, PT ;  /* 0x000000020b00780c */ /* 0x040fe20003f25270 */
[----:B------:R-:W-:Y:S01]  /*29c0*/  @!PT LDS RZ, [RZ] ;  /* 0x00000000fffff984 */ /* 0x000fe20000000800 */
[----:B------:R-:W-:Y:S01]  /*29d0*/  @!PT LDS RZ, [RZ] ;  /* 0x00000000fffff984 */ /* 0x000fe20000000800 */
[----:B------:R-:W-:Y:S01]  /*29e0*/  @!PT LDS RZ, [RZ] ;  /* 0x00000000fffff984 */ /* 0x000fe20000000800 */
[----:B------:R-:W-:Y:S01]  /*29f0*/  @!PT LDS RZ, [RZ] ;  /* 0x00000000fffff984 */ /* 0x000fe20000000800 */
[----:B------:R2:W-:Y:S06]  /*2a00*/  MEMBAR.ALL.CTA ;  /* 0x0000000000007992 */ /* 0x0005ec0000008000 */
[----:B--2---:R-:W2:Y:S01]  /*2a10*/  FENCE.VIEW.ASYNC.S ;  /* 0x00000000000073c6 */ /* 0x004ea20000000000 */
[----:B------:R-:W-:Y:S01]  /*2a20*/  SEL R11, R11, RZ, P1 ;  /* 0x000000ff0b0b7207 */ /* 0x000fe20000800000 */
[----:B--2---:R2:W-:Y:S01]  /*2a30*/  SYNCS.ARRIVE.TRANS64.RED.A1T0 RZ, [R0+URZ], RZ ;  /* 0x000000ff00ff79a7 */ /* 0x0045e200081004ff */
[----:B-1----:R-:W-:-:S02]  /*2a40*/  LOP3.LUT P3, RZ, R6, 0x1, RZ, 0xc0, !PT ;  /* 0x0000000106ff7812 */ /* 0x002fc4000786c0ff */
[----:B------:R-:W-:-:S04]  /*2a50*/  SEL R5, RZ, 0x1, P1 ;  /* 0x00000001ff057807 */ /* 0x000fc80000800000 */
[----:B------:R-:W-:Y:S02]  /*2a60*/  LOP3.LUT R10, R10, R5, RZ, 0x3c, !PT ;  /* 0x000000050a0a7212 */ /* 0x000fe400078e3cff */
[----:B--2---:R-:W-:-:S04]  /*2a70*/  SEL R0, RZ, 0x1, P0 ;  /* 0x00000001ff007807 */ /* 0x004fc80000000000 */
[----:B------:R-:W-:Y:S01]  /*2a80*/  LOP3.LUT R9, R9, R0, RZ, 0x3c, !PT ;  /* 0x0000000009097212 */ /* 0x000fe200078e3cff */
[----:B------:R-:W-:Y:S06]  /*2a90*/  @P3 BRA `(.L_x_47) ;  /* 0xfffffffc002c3947 */ /* 0x000fec000383ffff */
[----:B------:R-:W-:Y:S01]  /*2aa0*/  ULEA UR5, UR6, UR37, 0x3 ;  /* 0x0000002506057291 */ /* 0x000fe2000f8e18ff */
[----:B------:R-:W-:-:S08]  /*2ab0*/  SHF.L.U32 R3, R12, 0x1f, RZ ;  /* 0x0000001f0c037819 */ /* 0x000fd000000006ff */
[----:B------:R-:W1:Y:S02]  /*2ac0*/  SYNCS.PHASECHK.TRANS64 P0, [UR5+0xd0], R3 ;  /* 0x0000d003ff0075a7 */ /* 0x000e640008001005 */
[----:B-1----:R-:W-:Y:S05]  /*2ad0*/  @P0 BRA `(.L_x_48) ;  /* 0x0000000000080947 */ /* 0x002fea0003800000 */
[----:B------:R-:W1:Y:S02]  /*2ae0*/  SYNCS.PHASECHK.TRANS64.TRYWAIT P0, [UR5+0xd0], R3 ;  /* 0x0000d003ff0075a7 */ /* 0x000e640008001105 */
[----:B-1----:R-:W-:Y:S05]  /*2af0*/  @!P0 BRA `(.L_x_49) ;  /* 0x000000b000048947 */ /* 0x002fea0003800000 */
.L_x_48:
[----:B------:R-:W-:-:S04]  /*2b00*/  UIADD3 UR4, UPT, UPT, UR6, 0x1, URZ ;  /* 0x0000000106047890 */ /* 0x000fc8000fffe0ff */
[----:B------:R-:W-:-:S04]  /*2b10*/  UISETP.NE.AND UP0, UPT, UR4, 0x2, UPT ;  /* 0x000000020400788c */ /* 0x000fc8000bf05270 */
[----:B------:R-:W-:Y:S02]  /*2b20*/  USEL UR7, URZ, 0x1, UP0 ;  /* 0x00000001ff077887 */ /* 0x000fe40008000000 */
[----:B------:R-:W-:-:S04]  /*2b30*/  USEL UR4, UR4, URZ, UP0 ;  /* 0x000000ff04047287 */ /* 0x000fc80008000000 */
[----:B------:R-:W-:Y:S01]  /*2b40*/  ULEA UR4, UR4, UR37, 0x3 ;  /* 0x0000002504047291 */ /* 0x000fe2000f8e18ff */
[----:B-1----:R-:W-:-:S04]  /*2b50*/  LOP3.LUT R3, R12, UR7, RZ, 0x3c, !PT ;  /* 0x000000070c037c12 */ /* 0x002fc8000f8e3cff */
[----:B------:R-:W-:-:S04]  /*2b60*/  SHF.L.U32 R0, R3, 0x1f, RZ ;  /* 0x0000001f03007819 */ /* 0x000fc800000006ff */
[----:B------:R-:W1:Y:S02]  /*2b70*/  SYNCS.PHASECHK.TRANS64 P0, [UR4+0xd0], R0 ;  /* 0x0000d000ff0075a7 */ /* 0x000e640008001004 */
[----:B-1----:R-:W-:Y:S05]  /*2b80*/  @P0 EXIT ;  /* 0x000000000000094d */ /* 0x002fea0003800000 */
[----:B------:R-:W-:Y:S02]  /*2b90*/  SHF.L.U32 R3, R3, 0x1f, RZ ;  /* 0x0000001f03037819 */ /* 0x000fe400000006ff */
[----:B------:R-:W-:-:S07]  /*2ba0*/  MOV R0, UR4 ;  /* 0x0000000400007c02 */ /* 0x000fce0008000f00 */
.L_x_50:
[----:B-1----:R1:W2:Y:S02]  /*2bb0*/  SYNCS.PHASECHK.TRANS64.TRYWAIT P0, [R0+URZ+0xd0], R3 ;  /* 0x0000d003000075a7 */ /* 0x0022a400080011ff */
[----:B--2---:R-:W-:Y:S05]  /*2bc0*/  @!P0 NANOSLEEP.SYNCS 0x989680 ;  /* 0x009896800000895d */ /* 0x004fea0003900000 */
[----:B------:R-:W2:Y:S02]  /*2bd0*/  @!P0 SYNCS.PHASECHK.TRANS64 P0, [R0+URZ+0xd0], R3 ;  /* 0x0000d003000085a7 */ /* 0x000ea400080010ff */
[----:B--2---:R-:W-:Y:S05]  /*2be0*/  @P0 EXIT ;  /* 0x000000000000094d */ /* 0x004fea0003800000 */
[----:B------:R-:W-:Y:S05]  /*2bf0*/  BRA `(.L_x_50) ;  /* 0xfffffffc00ec7947 */ /* 0x000fea000383ffff */
.L_x_43:
[----:B------:R-:W-:-:S09]  /*2c00*/  UISETP.NE.AND UP0, UPT, UR8, URZ, UPT ;  /* 0x000000ff0800728c */ /* 0x000fd2000bf05270 */
[----:B------:R-:W-:Y:S05]  /*2c10*/  BRA.U UP0, `(.L_x_51) ;  /* 0x0000000d00347547 */ /* 0x000fea000b800000 */
[----:B------:R-:W-:Y:S01]  /*2c20*/  UMOV UR4, 0x40 ;  /* 0x0000004000047882 */ /* 0x000fe20000000000 */
[----:B------:R-:W-:Y:S01]  /*2c30*/  NOP ;  /* 0x0000000000007918 */ /* 0x000fe20000000000 */
[----:B------:R-:W-:Y:S01]  /*2c40*/  ULEA UR4, UR37, UR4, 0x18 ;  /* 0x0000000425047291 */ /* 0x000fe2000f8ec0ff */
[----:B------:R-:W-:Y:S02]  /*2c50*/  UMOV UR5, 0x400 ;  /* 0x0000040000057882 */ /* 0x000fe40000000000 */
[----:B------:R-:W-:-:S06]  /*2c60*/  ULEA UR37, UR37, UR5, 0x18 ;  /* 0x0000000525257291 */ /* 0x000fcc000f8ec0ff */
[----:B------:R-:W1:Y:S02]  /*2c70*/  LDS.U8 R0, [UR4+0x1c] ;  /* 0x00001c04ff007984 */ /* 0x000e640008000000 */
[----:B-1----:R-:W-:-:S13]  /*2c80*/  ISETP.NE.AND P0, PT, R0, RZ, PT ;  /* 0x000000ff0000720c */ /* 0x002fda0003f05270 */
[----:B------:R-:W-:Y:S05]  /*2c90*/  @P0 BRA `(.L_x_52) ;  /* 0x0000000000580947 */ /* 0x000fea0003800000 */
[----:B------:R-:W-:-:S13]  /*2ca0*/  ELECT P0, URZ, PT ;  /* 0x0000000000ff782f */ /* 0x000fda0003800000 */
[----:B------:R-:W-:Y:S05]  /*2cb0*/  @!P0 BRA `(.L_x_53) ;  /* 0x0000000000608947 */ /* 0x000fea0003800000 */
[----:B------:R-:W-:Y:S01]  /*2cc0*/  UMOV UR5, 0x10 ;  /* 0x0000001000057882 */ /* 0x000fe20000000000 */
[----:B------:R-:W-:Y:S01]  /*2cd0*/  HFMA2 R0, -RZ, RZ, 0, 5.9604644775390625e-08 ;  /* 0x00000001ff007431 */ /* 0x000fe200000001ff */
[----:B------:R-:W-:-:S03]  /*2ce0*/  MOV R2, 0xffff ;  /* 0x0000ffff00027802 */ /* 0x000fc60000000f00 */
[----:B------:R-:W-:Y:S04]  /*2cf0*/  DEPBAR.LE SB1, 0x36 ;  /* 0x00009d800000791a */ /* 0x000fe80000000000 */
[----:B------:R-:W1:Y:S02]  /*2d00*/  UTCATOMSWS.FIND_AND_SET.ALIGN UP0, UR5, UR5 ;  /* 0x00000005000575e3 */ /* 0x000e640008000800 */
[----:B-1----:R-:W-:Y:S01]  /*2d10*/  MOV R3, UR5 ;  /* 0x0000000500037c02 */ /* 0x002fe20008000f00 */
[----:B------:R-:W-:Y:S06]  /*2d20*/  BRA.U UP0, `(.L_x_54) ;  /* 0x0000000100187547 */ /* 0x000fec000b800000 */
.L_x_55:
[----:B------:R-:W-:Y:S05]  /*2d30*/  NANOSLEEP 0x64 ;  /* 0x000000640000795d */ /* 0x000fea0003800000 */
[----:B------:R-:W-:-:S05]  /*2d40*/  UMOV UR5, 0x10 ;  /* 0x0000001000057882 */ /* 0x000fca0000000000 */
[----:B------:R-:W-:Y:S04]  /*2d50*/  DEPBAR.LE SB1, 0x36 ;  /* 0x00009d800000791a */ /* 0x000fe80000000000 */
[----:B------:R-:W1:Y:S02]  /*2d60*/  UTCATOMSWS.FIND_AND_SET.ALIGN UP0, UR5, UR5 ;  /* 0x00000005000575e3 */ /* 0x000e640008000800 */
[----:B-1----:R-:W-:Y:S01]  /*2d70*/  MOV R3, UR5 ;  /* 0x0000000500037c02 */ /* 0x002fe20008000f00 */
[----:B------:R-:W-:Y:S05]  /*2d80*/  BRA.U !UP0, `(.L_x_55) ;  /* 0xfffffffd08e87547 */ /* 0x000fea000b83ffff */
.L_x_54:
[-C--:B------:R-:W-:Y:S02]  /*2d90*/  SHF.L.U32 R2, R2, R3.reuse, RZ ;  /* 0x0000000302027219 */ /* 0x080fe400000006ff */
[----:B------:R-:W-:Y:S01]  /*2da0*/  SHF.L.U32 R0, R0, R3, RZ ;  /* 0x0000000300007219 */ /* 0x000fe200000006ff */
[----:B------:R-:W-:Y:S02]  /*2db0*/  IMAD.SHL.U32 R3, R3, 0x20, RZ ;  /* 0x0000002003037824 */ /* 0x000fe400078e00ff */
[----:B------:R1:W-:Y:S04]  /*2dc0*/  ATOMS.OR RZ, [UR4+0x14], R2 ;  /* 0x00001402ffff798c */ /* 0x0003e8000b000004 */
[----:B------:R1:W-:Y:S04]  /*2dd0*/  ATOMS.OR RZ, [UR4+0x18], R0 ;  /* 0x00001800ffff798c */ /* 0x0003e8000b000004 */
[----:B------:R1:W-:Y:S01]  /*2de0*/  STS [UR37+0x150], R3 ;  /* 0x00015003ff007988 */ /* 0x0003e20008000825 */
[----:B------:R-:W-:Y:S05]  /*2df0*/  BRA `(.L_x_53) ;  /* 0x0000000000107947 */ /* 0x000fea0003800000 */
.L_x_52:
[----:B------:R-:W-:Y:S02]  /*2e00*/  MOV R0, 0xffffffff ;  /* 0xffffffff00007802 */ /* 0x000fe40000000f00 */
[----:B------:R-:W-:-:S03]  /*2e10*/  MOV R2, 0x2e40 ;  /* 0x00002e4000027802 */ /* 0x000fc60000000f00 */
[----:B------:R1:W-:Y:S04]  /*2e20*/  STS [UR37+0x150], R0 ;  /* 0x00015000ff007988 */ /* 0x0003e80008000825 */
[----:B-1-3-5:R-:W-:Y:S05]  /*2e30*/  CALL.REL.NOINC `($__internal_1_$__cuda_sm10x_tcgen05_guardrail_trap_phase_invalid_during_alloc) ;  /* 0x000000b000dc7944 */ /* 0x02afea0003c00000 */
.L_x_53:
[----:B------:R-:W-:Y:S05]  /*2e40*/  WARPSYNC.ALL ;  /* 0x0000000000007948 */ /* 0x000fea0003800000 */
[----:B------:R-:W2:Y:S01]  /*2e50*/  S2UR UR6, SR_CgaCtaId ;  /* 0x00000000000679c3 */ /* 0x000ea20000008800 */
[----:B------:R-:W-:Y:S01]  /*2e60*/  UMOV UR4, 0x400 ;  /* 0x0000040000047882 */ /* 0x000fe20000000000 */
[----:B------:R-:W-:-:S06]  /*2e70*/  NOP ;  /* 0x0000000000007918 */ /* 0x000fcc0000000000 */
[----:B------:R-:W-:Y:S06]  /*2e80*/  BAR.ARV 0x6, 0xa0 ;  /* 0x0182800000007b1d */ /* 0x000fec0000002000 */
[----:B------:R-:W4:Y:S01]  /*2e90*/  LDCU UR7, c[0x0][0x38c] ;  /* 0x00007180ff0777ac */ /* 0x000f220008000800 */
[----:B------:R-:W-:Y:S01]  /*2ea0*/  IMAD.MOV.U32 R11, RZ, RZ, 0x1 ;  /* 0x00000001ff0b7424 */ /* 0x000fe200078e00ff */
[----:B------:R-:W-:Y:S01]  /*2eb0*/  CS2R R8, SRZ ;  /* 0x0000000000087805 */ /* 0x000fe2000001ff00 */
[----:B------:R-:W-:Y:S01]  /*2ec0*/  IMAD.MOV.U32 R10, RZ, RZ, RZ ;  /* 0x000000ffff0a7224 */ /* 0x000fe200078e00ff */
[----:B------:R-:W-:Y:S01]  /*2ed0*/  UMOV UR18, URZ ;  /* 0x000000ff00127c82 */ /* 0x000fe20008000000 */
[----:B------:R-:W-:Y:S01]  /*2ee0*/  UMOV UR17, URZ ;  /* 0x000000ff00117c82 */ /* 0x000fe20008000000 */
[----:B------:R-:W-:Y:S01]  /*2ef0*/  UMOV UR22, 0x0 ;  /* 0x0000000000167882 */ /* 0x000fe20000000000 */
[----:B------:R-:W-:Y:S01]  /*2f00*/  UMOV UR23, 0x8400010 ;  /* 0x0840001000177882 */ /* 0x000fe20000000000 */
[----:B------:R-:W-:Y:S01]  /*2f10*/  UMOV UR20, 0x0 ;  /* 0x0000000000147882 */ /* 0x000fe20000000000 */
[----:B------:R-:W-:Y:S01]  /*2f20*/  UMOV UR21, 0x8400010 ;  /* 0x0840001000157882 */ /* 0x000fe20000000000 */
[----:B--2---:R-:W-:Y:S01]  /*2f30*/  ULEA UR6, UR6, UR4, 0x18 ;  /* 0x0000000406067291 */ /* 0x004fe2000f8ec0ff */
[----:B------:R-:W2:Y:S03]  /*2f40*/  LDCU UR4, c[0x0][0x38c] ;  /* 0x00007180ff0477ac */ /* 0x000ea60008000800 */
[----:B------:R-:W-:-:S02]  /*2f50*/  UIADD3 UR11, UPT, UPT, UR6, 0xc400, URZ ;  /* 0x0000c400060b7890 */ /* 0x000fc4000fffe0ff */
[----:B----4-:R-:W-:-:S03]  /*2f60*/  UIADD3 UR7, UPT, UPT, UR7, 0x3f, URZ ;  /* 0x0000003f07077890 */ /* 0x010fc6000fffe0ff */
[----:B-1----:R-:W1:Y:S01]  /*2f70*/  LDS R0, [UR6+0x150] ;  /* 0x00015006ff007984 */ /* 0x002e620008000800 */
[----:B------:R-:W-:Y:S02]  /*2f80*/  UIADD3 UR12, UPT, UPT, UR6, 0x1a400, URZ ;  /* 0x0001a400060c7890 */ /* 0x000fe4000fffe0ff */
[----:B------:R-:W-:Y:S02]  /*2f90*/  USHF.R.S32.HI UR5, URZ, 0x1f, UR7 ;  /* 0x0000001fff057899 */ /* 0x000fe40008011407 */
[----:B------:R-:W-:Y:S02]  /*2fa0*/  USHF.R.U32.HI UR11, URZ, 0x4, UR11 ;  /* 0x00000004ff0b7899 */ /* 0x000fe4000801160b */
[----:B------:R-:W-:Y:S02]  /*2fb0*/  ULEA.HI UR5, UR5, UR7, URZ, 0x6 ;  /* 0x0000000705057291 */ /* 0x000fe4000f8f30ff */
[----:B------:R-:W-:Y:S02]  /*2fc0*/  USHF.R.U32.HI UR12, URZ, 0x4, UR12 ;  /* 0x00000004ff0c7899 */ /* 0x000fe4000801160c */
[----:B------:R-:W-:-:S02]  /*2fd0*/  USHF.R.S32.HI UR5, URZ, 0x6, UR5 ;  /* 0x00000006ff057899 */ /* 0x000fc40008011405 */
[----:B------:R-:W-:Y:S02]  /*2fe0*/  ULOP3.LUT UR11, UR11, 0x3fff, URZ, 0xc0, !UPT ;  /* 0x00003fff0b0b7892 */ /* 0x000fe4000f8ec0ff */
[----:B------:R-:W-:Y:S02]  /*2ff0*/  UISETP.LT.AND UP0, UPT, UR5, 0x1, UPT ;  /* 0x000000010500788c */ /* 0x000fe4000bf01270 */
[----:B------:R-:W-:Y:S02]  /*3000*/  ULOP3.LUT UR12, UR12, 0x3fff, URZ, 0xc0, !UPT ;  /* 0x00003fff0c0c7892 */ /* 0x000fe4000f8ec0ff */
[----:B------:R-:W-:Y:S02]  /*3010*/  USEL UR10, UR5, 0x1, !UP0 ;  /* 0x00000001050a7887 */ /* 0x000fe4000c000000 */
[----:B------:R-:W-:Y:S02]  /*3020*/  ULOP3.LUT UR11, UR11, 0x10000, URZ, 0xfc, !UPT ;  /* 0x000100000b0b7892 */ /* 0x000fe4000f8efcff */
[----:B------:R-:W-:-:S02]  /*3030*/  ULOP3.LUT UR12, UR12, 0x10000, URZ, 0xfc, !UPT ;  /* 0x000100000c0c7892 */ /* 0x000fc4000f8efcff */
[----:B------:R-:W-:Y:S02]  /*3040*/  UIADD3 UR10, UPT, UPT, -UR10, URZ, URZ ;  /* 0x000000ff0a0a7290 */ /* 0x000fe4000fffe1ff */
[----:B--2---:R-:W-:Y:S01]  /*3050*/  UISETP.GE.AND UP3, UPT, UR4, 0x1, UPT ;  /* 0x000000010400788c */ /* 0x004fe2000bf66270 */
[----:B-1----:R-:W-:-:S15]  /*3060*/  R2UR UR19, R0 ;  /* 0x00000000001372ca */ /* 0x002fde00000e0000 */
.L_x_62:
[----:B------:R-:W-:Y:S02]  /*3070*/  LEA R0, R10, UR6, 0x3 ;  /* 0x000000060a007c11 */ /* 0x000fe4000f8e18ff */
[----:B------:R-:W-:Y:S02]  /*3080*/  SHF.L.U32 R5, R9, 0x1f, RZ ;  /* 0x0000001f09057819 */ /* 0x000fe400000006ff */
[----:B------:R-:W-:Y:S01]  /*3090*/  PLOP3.LUT P0, PT, PT, PT, UP3, 0x80, 0x8 ;  /* 0x000000000008781c */ /* 0x000fe20003f0f038 */
[----:B------:R-:W-:Y:S01]  /*30a0*/  VIADD R3, R0, 0xd0 ;  /* 0x000000d000037836 */ /* 0x000fe20000000000 */
[----:B-1----:R-:W1:Y:S02]  /*30b0*/  SYNCS.PHASECHK.TRANS64.TRYWAIT P1, [R0+URZ+0xc0], R5 ;  /* 0x0000c005000075a7 */ /* 0x002e6400080211ff */
[----:B-1--4-:R-:W-:Y:S09]  /*30c0*/  @!P1 BRA `(.L_x_56) ;  /* 0x000000a800a89947 */ /* 0x012ff20003800000 */
.L_x_131:
[----:B------:R-:W-:Y:S01]  /*30d0*/  LEA R4, R10, UR6, 0x4 ;  /* 0x000000060a047c11 */ /* 0x000fe2000f8e20ff */
[----:B------:R-:W-:Y:S01]  /*30e0*/  @UP3 ULEA UR4, UR17, UR6, 0x3 ;  /* 0x0000000611043291 */ /* 0x000fe2000f8e18ff */
[----:B------:R-:W-:Y:S01]  /*30f0*/  PLOP3.LUT P2, PT, PT, PT, PT, 0x80, 0x8 ;  /* 0x000000000008781c */ /* 0x000fe20003f4f070 */
[----:B------:R-:W-:Y:S01]  /*3100*/  ULEA UR8, UR18, UR6, 0x3 ;  /* 0x0000000612087291 */ /* 0x000fe2000f8e18ff */
[----:B------:R-:W-:Y:S01]  /*3110*/  PRMT R3, RZ, 0x654, R3 ;  /* 0x00000654ff037816 */ /* 0x000fe20000000003 */
[----:B------:R-:W-:Y:S01]  /*3120*/  ULEA UR9, UR18, UR19, 0x8 ;  /* 0x0000001312097291 */ /* 0x000fe2000f8e40ff */
[----:B-1----:R-:W1:Y:S01]  /*3130*/  LDS.128 R4, [R4+0x130] ;  /* 0x0001300004047984 */ /* 0x002e620000000c00 */
[----:B------:R-:W-:Y:S02]  /*3140*/  @P0 SHF.L.U32 R2, R8, 0x1f, RZ ;  /* 0x0000001f08020819 */ /* 0x000fe400000006ff */
[----:B------:R-:W-:Y:S01]  /*3150*/  SHF.L.U32 R0, R11, 0x1f, RZ ;  /* 0x0000001f0b007819 */ /* 0x000fe200000006ff */
[----:B------:R-:W-:Y:S01]  /*3160*/  @!PT LDS RZ, [RZ] ;  /* 0x00000000fffff984 */ /* 0x000fe20000000800 */
[----:B------:R-:W-:Y:S01]  /*3170*/  @!PT LDS RZ, [RZ] ;  /* 0x00000000fffff984 */ /* 0x000fe20000000800 */
[----:B------:R-:W-:Y:S01]  /*3180*/  @!PT LDS RZ, [RZ] ;  /* 0x00000000fffff984 */ /* 0x000fe20000000800 */
[----:B------:R-:W-:Y:S01]  /*3190*/  @!PT LDS RZ, [RZ] ;  /* 0x00000000fffff984 */ /* 0x000fe20000000800 */
[----:B------:R2:W-:Y:S06]  /*31a0*/  MEMBAR.ALL.CTA ;  /* 0x0000000000007992 */ /* 0x0005ec0000008000 */
[----:B--2---:R-:W2:Y:S02]  /*31b0*/  FENCE.VIEW.ASYNC.S ;  /* 0x00000000000073c6 */ /* 0x004ea40000000000 */
[----:B--2---:R2:W-:Y:S01]  /*31c0*/  SYNCS.ARRIVE.TRANS64.RED.A1T0 RZ, [R3+URZ], RZ ;  /* 0x000000ff03ff79a7 */ /* 0x0045e200081004ff */
[----:B------:R2:W4:Y:S01]  /*31d0*/  @P0 SYNCS.PHASECHK.TRANS64.TRYWAIT P2, [UR4], R2 ;  /* 0x00000002ff0005a7 */ /* 0x0005220008041104 */
[----:B-1----:R-:W-:Y:S01]  /*31e0*/  LOP3.LUT P1, RZ, R6, 0x1, RZ, 0xc0, !PT ;  /* 0x0000000106ff7812 */ /* 0x002fe2000782c0ff */
[----:B------:R-:W1:Y:S02]  /*31f0*/  SYNCS.PHASECHK.TRANS64.TRYWAIT P0, [UR8+0xf0], R0 ;  /* 0x0000f000ff0075a7 */ /* 0x000e640008001108 */
[----:B-12-4-:R-:W-:Y:S10]  /*3200*/  @!P0 BRA `(.L_x_57) ;  /* 0x000000a8006c8947 */ /* 0x016ff40003800000 */
.L_x_133:
[----:B------:R-:W-:Y:S01]  /*3210*/  IADD3 R10, PT, PT, R10, 0x1, RZ ;  /* 0x000000010a0a7810 */ /* 0x000fe20007ffe0ff */
[----:B------:R-:W-:Y:S06]  /*3220*/  BRA.U !UP3, `(.L_x_58) ;  /* 0x000000010b987547 */ /* 0x000fec000b800000 */
[----:B------:R-:W-:Y:S01]  /*3230*/  UPLOP3.LUT UP4, UPT, UPT, UPT, UPT, 0x40, 0x4 ;  /* 0x000000000004789c */ /* 0x000fe20003f8e870 */
[----:B------:R-:W-:Y:S01]  /*3240*/  UMOV UR16, UR10 ;  /* 0x0000000a00107c82 */ /* 0x000fe20008000000 */
[----:B------:R-:W-:Y:S01]  /*3250*/  UMOV UR15, UR5 ;  /* 0x00000005000f7c82 */ /* 0x000fe20008000000 */
[----:B------:R-:W-:-:S08]  /*3260*/  UMOV UR14, UR17 ;  /* 0x00000011000e7c82 */ /* 0x000fd00008000000 */
.L_x_61:
[----:B------:R-:W-:Y:S02]  /*3270*/  UIADD3 UR16, UPT, UPT, UR16, 0x1, URZ ;  /* 0x0000000110107890 */ /* 0x000fe4000fffe0ff */
[----:B--2---:R-:W-:Y:S02]  /*3280*/  ULEA UR7, UR14, UR6, 0x3 ;  /* 0x000000060e077291 */ /* 0x004fe4000f8e18ff */
[----:B------:R-:W-:Y:S01]  /*3290*/  UISETP.NE.AND UP0, UPT, UR16, URZ, UPT ;  /* 0x000000ff1000728c */ /* 0x000fe2000bf05270 */
[----:B----4-:R-:W-:Y:S10]  /*32a0*/  @P2 BRA `(.L_x_59) ;  /* 0x00000000000c2947 */ /* 0x010ff40003800000 */
[----:B-1----:R-:W-:Y:S04]  /*32b0*/  SHF.L.U32 R3, R8, 0x1f, RZ ;  /* 0x0000001f08037819 */ /* 0x002fe800000006ff */
[----:B------:R-:W1:Y:S02]  /*32c0*/  SYNCS.PHASECHK.TRANS64.TRYWAIT P0, [UR7], R3 ;  /* 0x00000003ff0075a7 */ /* 0x000e640008001107 */
[----:B-1----:R-:W-:Y:S05]  /*32d0*/  @!P0 BRA `(.L_x_60) ;  /* 0x000000a800508947 */ /* 0x002fea0003800000 */
.L_x_59:
[----:B------:R-:W-:Y:S01]  /*32e0*/  UISETP.NE.AND UP1, UPT, UR15, 0x1, UPT ;  /* 0x000000010f00788c */ /* 0x000fe2000bf25270 */
[----:B------:R-:W-:Y:S01]  /*32f0*/  PLOP3.LUT P2, PT, PT, PT, PT, 0x80, 0x8 ;  /* 0x000000000008781c */ /* 0x000fe20003f4f070 */
[----:B------:R-:W-:Y:S02]  /*3300*/  UIADD3 UR17, UPT, UPT, UR14, 0x1, URZ ;  /* 0x000000010e117890 */ /* 0x000fe4000fffe0ff */
[----:B------:R-:W-:Y:S02]  /*3310*/  ULEA UR24, UR14, UR12, 0xa ;  /* 0x0000000c0e187291 */ /* 0x000fe4000f8e50ff */
[----:B------:R-:W-:Y:S01]  /*3320*/  UISETP.NE.AND UP2, UPT, UR17, 0x7, UPT ;  /* 0x000000071100788c */ /* 0x000fe2000bf45270 */
[----:B------:R-:W-:Y:S01]  /*3330*/  PLOP3.LUT P0, PT, PT, PT, UP1, 0x80, 0x8 ;  /* 0x000000000008781c */ /* 0x000fe20003f0f018 */
[----:B------:R-:W-:Y:S02]  /*3340*/  ULEA UR26, UR14, UR11, 0x9 ;  /* 0x0000000b0e1a7291 */ /* 0x000fe4000f8e48ff */
[----:B------:R-:W-:Y:S02]  /*3350*/  USEL UR13, URZ, 0x1, UP2 ;  /* 0x00000001ff0d7887 */ /* 0x000fe40009000000 */
[----:B------:R-:W-:Y:S02]  /*3360*/  USEL UR17, UR17, URZ, UP2 ;  /* 0x000000ff11117287 */ /* 0x000fe40009000000 */
[----:B------:R-:W-:Y:S02]  /*3370*/  UIADD3 UR30, UPT, UPT, UR24, 0x2, URZ ;  /* 0x00000002181e7890 */ /* 0x000fe4000fffe0ff */
[----:B------:R-:W-:Y:S01]  /*3380*/  @UP1 ULEA UR4, UR17, UR6, 0x3 ;  /* 0x0000000611041291 */ /* 0x000fe2000f8e18ff */
[----:B------:R-:W-:Y:S01]  /*3390*/  LOP3.LUT R8, R8, UR13, RZ, 0x3c, !PT ;  /* 0x0000000d08087c12 */ /* 0x000fe2000f8e3cff */
[----:B------:R-:W-:Y:S02]  /*33a0*/  UIADD3 UR28, UPT, UPT, UR26, 0x2, URZ ;  /* 0x000000021a1c7890 */ /* 0x000fe4000fffe0ff */
[----:B------:R-:W-:Y:S01]  /*33b0*/  UIADD3 UR7, UPT, UPT, UR7, 0x38, URZ ;  /* 0x0000003807077890 */ /* 0x000fe2000fffe0ff */
[----:B-1----:R-:W-:Y:S01]  /*33c0*/  @P0 SHF.L.U32 R0, R8, 0x1f, RZ ;  /* 0x0000001f08000819 */ /* 0x002fe200000006ff */
[----:B------:R-:W-:Y:S01]  /*33d0*/  UMOV UR25, 0x80004020 ;  /* 0x8000402000197882 */ /* 0x000fe20000000000 */
[----:B------:R-:W-:Y:S01]  /*33e0*/  UMOV UR27, 0x80004020 ;  /* 0x80004020001b7882 */ /* 0x000fe20000000000 */
[----:B------:R-:W-:Y:S01]  /*33f0*/  UMOV UR31, 0x80004020 ;  /* 0x80004020001f7882 */ /* 0x000fe20000000000 */
[----:B------:R2:W4:Y:S01]  /*3400*/  @P0 SYNCS.PHASECHK.TRANS64.TRYWAIT P2, [UR4], R0 ;  /* 0x00000000ff0005a7 */ /* 0x0005220008041104 */
[----:B------:R-:W-:Y:S01]  /*3410*/  UIADD3 UR15, UPT, UPT, UR15, -0x1, URZ ;  /* 0xffffffff0f0f7890 */ /* 0x000fe2000fffe0ff */
[----:B------:R2:W-:Y:S01]  /*3420*/  UTCQMMA gdesc[UR26], gdesc[UR24], tmem[UR9], tmem[UR22], idesc[UR23], UP4 ;  /* 0x00ff16181a0075ea */ /* 0x0005e2000a000309 */
[----:B------:R-:W-:Y:S01]  /*3430*/  UPLOP3.LUT UP4, UPT, UPT, UPT, UPT, 0x80, 0x8 ;  /* 0x000000000008789c */ /* 0x000fe20003f8f070 */
[----:B------:R-:W-:Y:S01]  /*3440*/  UMOV UR29, 0x80004020 ;  /* 0x80004020001d7882 */ /* 0x000fe20000000000 */
[----:B------:R-:W-:Y:S01]  /*3450*/  UMOV UR14, UR17 ;  /* 0x00000011000e7c82 */ /* 0x000fe20008000000 */
[----:B------:R2:W-:Y:S01]  /*3460*/  UTCQMMA gdesc[UR28], gdesc[UR30], tmem[UR9], tmem[UR20], idesc[UR21], UPT ;  /* 0x00ff141e1c0075ea */ /* 0x0005e2000b800309 */
[----:B------:R2:W-:Y:S01]  /*3470*/  UTCBAR [UR7], URZ ;  /* 0x000000ff070073e9 */ /* 0x0005e200080000ff */
[----:B------:R-:W-:Y:S06]  /*3480*/  BRA.U UP0, `(.L_x_61) ;  /* 0xfffffffd00787547 */ /* 0x000fec000b83ffff */
.L_x_58:
[----:B------:R-:W-:Y:S01]  /*3490*/  UIADD3 UR18, UPT, UPT, UR18, 0x1, URZ ;  /* 0x0000000112127890 */ /* 0x000fe2000fffe0ff */
[C---:B------:R-:W-:Y:S01]  /*34a0*/  ISETP.NE.AND P0, PT, R10.reuse, 0x2, PT ;  /* 0x000000020a00780c */ /* 0x040fe20003f05270 */
[----:B------:R-:W-:Y:S02]  /*34b0*/  UIADD3 UR8, UPT, UPT, UR8, 0xe0, URZ ;  /* 0x000000e008087890 */ /* 0x000fe4000fffe0ff */
[----:B------:R-:W-:Y:S01]  /*34c0*/  UISETP.NE.AND UP0, UPT, UR18, 0x2, UPT ;  /* 0x000000021200788c */ /* 0x000fe2000bf05270 */
[----:B-12---:R-:W-:Y:S02]  /*34d0*/  SEL R0, RZ, 0x1, P0 ;  /* 0x00000001ff007807 */ /* 0x006fe40000000000 */
[----:B------:R-:W-:Y:S01]  /*34e0*/  SEL R10, R10, RZ, P0 ;  /* 0x000000ff0a0a7207 */ /* 0x000fe20000000000 */
[----:B------:R-:W-:Y:S01]  /*34f0*/  USEL UR4, URZ, 0x1, UP0 ;  /* 0x00000001ff047887 */ /* 0x000fe20008000000 */
[----:B------:R-:W-:Y:S01]  /*3500*/  LOP3.LUT R9, R9, R0, RZ, 0x3c, !PT ;  /* 0x0000000009097212 */ /* 0x000fe200078e3cff */
[----:B------:R-:W-:Y:S01]  /*3510*/  USEL UR18, UR18, URZ, UP0 ;  /* 0x000000ff12127287 */ /* 0x000fe20008000000 */
[----:B------:R1:W-:Y:S03]  /*3520*/  UTCBAR [UR8], URZ ;  /* 0x000000ff080073e9 */ /* 0x0003e600080000ff */
[----:B------:R-:W-:Y:S01]  /*3530*/  LOP3.LUT R11, R11, UR4, RZ, 0x3c, !PT ;  /* 0x000000040b0b7c12 */ /* 0x000fe2000f8e3cff */
[----:B------:R-:W-:Y:S07]  /*3540*/  @P1 BRA `(.L_x_62) ;  /* 0xfffffff800c81947 */ /* 0x000fee000383ffff */
[----:B------:R-:W2:Y:S01]  /*3550*/  S2UR UR4, SR_CgaCtaId ;  /* 0x00000000000479c3 */ /* 0x000ea20000008800 */
[----:B------:R-:W-:Y:S01]  /*3560*/  ELECT P0, URZ, PT ;  /* 0x0000000000ff782f */ /* 0x000fe20003800000 */
[----:B------:R-:W-:Y:S01]  /*3570*/  IMAD.MOV.U32 R0, RZ, RZ, 0x1 ;  /* 0x00000001ff007424 */ /* 0x000fe200078e00ff */
[----:B------:R-:W-:Y:S01]  /*3580*/  UIADD3 UR6, UPT, UPT, UR6, 0xf0, URZ ;  /* 0x000000f006067890 */ /* 0x000fe2000fffe0ff */
[----:B------:R-:W-:Y:S01]  /*3590*/  SHF.L.U32 R3, R11, 0x1f, RZ ;  /* 0x0000001f0b037819 */ /* 0x000fe200000006ff */
[----:B------:R-:W-:-:S03]  /*35a0*/  UMOV UR5, 0x40 ;  /* 0x0000004000057882 */ /* 0x000fc60000000000 */
[----:B------:R-:W-:Y:S01]  /*35b0*/  UVIRTCOUNT.DEALLOC.SMPOOL 0x80 ;  /* 0x000000800000784c */ /* 0x000fe20000000000 */
[----:B--2---:R-:W-:Y:S02]  /*35c0*/  ULEA UR4, UR4, UR5, 0x18 ;  /* 0x0000000504047291 */ /* 0x004fe4000f8ec0ff */
[----:B------:R-:W-:-:S07]  /*35d0*/  ULEA UR5, UR18, UR6, 0x3 ;  /* 0x0000000612057291 */ /* 0x000fce000f8e18ff */
[----:B------:R2:W-:Y:S02]  /*35e0*/  @P0 STS.U8 [UR4+0x1c], R0 ;  /* 0x00001c00ff000988 */ /* 0x0005e40008000004 */
[----:B------:R-:W3:Y:S02]  /*35f0*/  SYNCS.PHASECHK.TRANS64.TRYWAIT P0, [UR5], R3 ;  /* 0x00000003ff0075a7 */ /* 0x000ee40008001105 */
[----:B--23--:R-:W-:Y:S05]  /*3600*/  @!P0 BRA `(.L_x_63) ;  /* 0x000000a4009c8947 */ /* 0x00cfea0003800000 */
.L_x_136:
[----:B------:R-:W-:-:S04]  /*3610*/  UIADD3 UR7, UPT, UPT, UR18, 0x1, URZ ;  /* 0x0000000112077890 */ /* 0x000fc8000fffe0ff */
[----:B------:R-:W-:-:S04]  /*3620*/  UISETP.NE.AND UP0, UPT, UR7, 0x2, UPT ;  /* 0x000000020700788c */ /* 0x000fc8000bf05270 */
[----:B------:R-:W-:Y:S02]  /*3630*/  USEL UR5, URZ, 0x1, UP0 ;  /* 0x00000001ff057887 */ /* 0x000fe40008000000 */
[----:B------:R-:W-:-:S04]  /*3640*/  USEL UR7, UR7, URZ, UP0 ;  /* 0x000000ff07077287 */ /* 0x000fc80008000000 */
[----:B------:R-:W-:Y:S01]  /*3650*/  ULEA UR7, UR7, UR6, 0x3 ;  /* 0x0000000607077291 */ /* 0x000fe2000f8e18ff */
[----:B--2---:R-:W-:-:S04]  /*3660*/  LOP3.LUT R3, R11, UR5, RZ, 0x3c, !PT ;  /* 0x000000050b037c12 */ /* 0x004fc8000f8e3cff */
[----:B------:R-:W-:-:S04]  /*3670*/  SHF.L.U32 R3, R3, 0x1f, RZ ;  /* 0x0000001f03037819 */ /* 0x000fc800000006ff */
[----:B------:R-:W2:Y:S02]  /*3680*/  SYNCS.PHASECHK.TRANS64.TRYWAIT P0, [UR7], R3 ;  /* 0x00000003ff0075a7 */ /* 0x000ea40008001107 */
[----:B--2---:R-:W-:Y:S05]  /*3690*/  @!P0 BRA `(.L_x_64) ;  /* 0x000000a400908947 */ /* 0x004fea0003800000 */
.L_x_138:
[----:B------:R-:W-:Y:S01]  /*36a0*/  NOP ;  /* 0x0000000000007918 */ /* 0x000fe20000000000 */
[----:B--2---:R-:W2:Y:S01]  /*36b0*/  LDS R0, [UR4+0x14] ;  /* 0x00001404ff007984 */ /* 0x004ea20008000800 */
[----:B------:R-:W-:Y:S01]  /*36c0*/  ULOP3.LUT UR6, UR19, 0xffff, URZ, 0xc0, !UPT ;  /* 0x0000ffff13067892 */ /* 0x000fe2000f8ec0ff */
[----:B-1----:R-:W-:Y:S01]  /*36d0*/  UMOV UR8, 0xffff ;  /* 0x0000ffff00087882 */ /* 0x002fe20000000000 */
[----:B------:R-:W-:Y:S02]  /*36e0*/  UMOV UR5, 0x1 ;  /* 0x0000000100057882 */ /* 0x000fe40000000000 */
[----:B------:R-:W-:-:S04]  /*36f0*/  USHF.R.U32.HI UR6, URZ, 0x5, UR6 ;  /* 0x00000005ff067899 */ /* 0x000fc80008011606 */
[----:B------:R-:W-:Y:S02]  /*3700*/  USHF.L.U32 UR8, UR8, UR6, URZ ;  /* 0x0000000608087299 */ /* 0x000fe400080006ff */
[----:B------:R-:W-:-:S04]  /*3710*/  USHF.L.U32 UR5, UR5, UR6, URZ ;  /* 0x0000000605057299 */ /* 0x000fc800080006ff */
[----:B--2---:R-:W-:-:S04]  /*3720*/  LOP3.LUT R0, R0, UR8, RZ, 0xc0, !PT ;  /* 0x0000000800007c12 */ /* 0x004fc8000f8ec0ff */
[----:B------:R-:W-:-:S13]  /*3730*/  ISETP.NE.AND P0, PT, R0, UR8, PT ;  /* 0x0000000800007c0c */ /* 0x000fda000bf05270 */
[----:B------:R-:W-:Y:S05]  /*3740*/  @P0 BRA `(.L_x_65) ;  /* 0x0000000000580947 */ /* 0x000fea0003800000 */
[----:B------:R-:W1:Y:S02]  /*3750*/  LDS R0, [UR4+0x18] ;  /* 0x00001804ff007984 */ /* 0x000e640008000800 */
[----:B-1----:R-:W-:-:S04]  /*3760*/  LOP3.LUT R0, R0, UR5, RZ, 0xc0, !PT ;  /* 0x0000000500007c12 */ /* 0x002fc8000f8ec0ff */
[----:B------:R-:W-:-:S13]  /*3770*/  ISETP.NE.AND P0, PT, R0, UR5, PT ;  /* 0x0000000500007c0c */ /* 0x000fda000bf05270 */
[----:B------:R-:W-:Y:S05]  /*3780*/  @P0 BRA `(.L_x_66) ;  /* 0x00000000003c0947 */ /* 0x000fea0003800000 */
[----:B------:R-:W1:Y:S01]  /*3790*/  S2R R2, SR_LANEID ;  /* 0x0000000000027919 */ /* 0x000e620000000000 */
[----:B------:R-:W-:Y:S01]  /*37a0*/  ULOP3.LUT UR8, URZ, UR8, URZ, 0x33, !UPT ;  /* 0x00000008ff087292 */ /* 0x000fe2000f8e33ff */
[----:B------:R-:W-:Y:S01]  /*37b0*/  LOP3.LUT R4, RZ, UR5, RZ, 0x33, !PT ;  /* 0x00000005ff047c12 */ /* 0x000fe2000f8e33ff */
[----:B------:R-:W-:Y:S02]  /*37c0*/  VOTEU.ANY UR7, UPT, PT ;  /* 0x0000000000077886 */ /* 0x000fe400038e0100 */
[----:B------:R-:W-:Y:S01]  /*37d0*/  UFLO.U32 UR7, UR7 ;  /* 0x00000007000772bd */ /* 0x000fe200080e0000 */
[----:B------:R-:W2:Y:S01]  /*37e0*/  REDUX UR5, R4 ;  /* 0x00000000040573c4 */ /* 0x000ea20000000000 */
[----:B------:R-:W-:-:S06]  /*37f0*/  IMAD.U32 R0, RZ, RZ, UR8 ;  /* 0x00000008ff007e24 */ /* 0x000fcc000f8e00ff */
[----:B------:R3:W-:Y:S01]  /*3800*/  UTCATOMSWS.AND URZ, UR8 ;  /* 0x0000000800ff79e3 */ /* 0x0007e20008000000 */
[----:B------:R-:W4:Y:S01]  /*3810*/  REDUX UR6, R0 ;  /* 0x00000000000673c4 */ /* 0x000f220000000000 */
[----:B-1----:R-:W-:Y:S01]  /*3820*/  ISETP.EQ.U32.AND P0, PT, R2, UR7, PT ;  /* 0x0000000702007c0c */ /* 0x002fe2000bf02070 */
[----:B--2---:R-:W-:Y:S01]  /*3830*/  IMAD.U32 R2, RZ, RZ, UR5 ;  /* 0x00000005ff027e24 */ /* 0x004fe2000f8e00ff */
[----:B----4-:R-:W-:-:S11]  /*3840*/  MOV R3, UR6 ;  /* 0x0000000600037c02 */ /* 0x010fd60008000f00 */
[----:B------:R3:W-:Y:S04]  /*3850*/  @P0 ATOMS.AND RZ, [UR4+0x14], R3 ;  /* 0x00001403ffff098c */ /* 0x0007e8000a800004 */
[----:B------:R3:W-:Y:S01]  /*3860*/  @P0 ATOMS.AND RZ, [UR4+0x18], R2 ;  /* 0x00001802ffff098c */ /* 0x0007e2000a800004 */
[----:B------:R-:W-:Y:S05]  /*3870*/  BRA `(.L_x_67) ;  /* 0x0000000000147947 */ /* 0x000fea0003800000 */
.L_x_66:
[----:B------:R-:W-:Y:S02]  /*3880*/  MOV R2, 0x38a0 ;  /* 0x000038a000027802 */ /* 0x000fe40000000f00 */
[----:B----45:R-:W-:Y:S05]  /*3890*/  CALL.REL.NOINC `($__internal_0_$__cuda_sm10x_tcgen05_guardrail_trap_col_being_dealloced_not_returned_by_alloc) ;  /* 0x000000a800387944 */ /* 0x030fea0003c00000 */
[----:B------:R-:W-:Y:S05]  /*38a0*/  BRA `(.L_x_67) ;  /* 0x0000000000087947 */ /* 0x000fea0003800000 */
.L_x_65:
[----:B------:R-:W-:Y:S02]  /*38b0*/  MOV R2, 0x38d0 ;  /* 0x000038d000027802 */ /* 0x000fe40000000f00 */
[----:B----45:R-:W-:Y:S05]  /*38c0*/  CALL.REL.NOINC `($__internal_2_$__cuda_sm10x_tcgen05_guardrail_trap_unallocated_columns_being_dealloced) ;  /* 0x000000a800447944 */ /* 0x030fea0003c00000 */
.L_x_67:
[----:B------:R-:W-:Y:S01]  /*38d0*/  NOP ;  /* 0x0000000000007918 */ /* 0x000fe20000000000 */
[----:B---3--:R-:W-:Y:S05]  /*38e0*/  EXIT ;  /* 0x000000000000794d */ /* 0x008fea0003800000 */
.L_x_51:
[----:B------:R-:W-:-:S09]  /*38f0*/  UISETP.NE.OR UP3, UPT, UR8, 0x3, UP3 ;  /* 0x000000030800788c */ /* 0x000fd20009f65670 */
[----:B------:R-:W-:Y:S05]  /*3900*/  BRA.U UP3, `(.L_x_68) ;  /* 0x0000001103147547 */ /* 0x000fea000b800000 */
[----:B------:R-:W1:Y:S01]  /*3910*/  LDC R0, c[0x0][0xb30] ;  /* 0x0002cc00ff007b82 */ /* 0x000e620000000800 */
[----:B------:R-:W2:Y:S01]  /*3920*/  LDCU.64 UR8, c[0x0][0x888] ;  /* 0x00011100ff0877ac */ /* 0x000ea20008000a00 */
[----:B------:R-:W-:Y:S02]  /*3930*/  HFMA2 R29, -RZ, RZ, 0, 0 ;  /* 0x00000000ff1d7431 */ /* 0x000fe400000001ff */
[----:B------:R-:W-:Y:S01]  /*3940*/  IMAD.MOV.U32 R31, RZ, RZ, 0x1 ;  /* 0x00000001ff1f7424 */ /* 0x000fe200078e00ff */
[----:B------:R-:W-:Y:S01]  /*3950*/  MOV R27, 0x2000 ;  /* 0x00002000001b7802 */ /* 0x000fe20000000f00 */
[----:B------:R-:W4:Y:S01]  /*3960*/  LDCU.64 UR4, c[0x0][0x890] ;  /* 0x00011200ff0477ac */ /* 0x000f220008000a00 */
[----:B------:R-:W-:Y:S01]  /*3970*/  IMAD.MOV.U32 R30, RZ, RZ, RZ ;  /* 0x000000ffff1e7224 */ /* 0x000fe200078e00ff */
[----:B------:R-:W3:Y:S01]  /*3980*/  LDC R25, c[0x0][0x370] ;  /* 0x0000dc00ff197b82 */ /* 0x000ee20000000800 */
[----:B------:R-:W-:Y:S01]  /*3990*/  UMOV UR7, 0x400 ;  /* 0x0000040000077882 */ /* 0x000fe20000000000 */
[----:B------:R-:W-:-:S02]  /*39a0*/  UPLOP3.LUT UP0, UPT, UPT, UPT, UPT, 0x40, 0x4 ;  /* 0x000000000004789c */ /* 0x000fc40003f0e870 */
[----:B------:R-:W-:-:S04]  /*39b0*/  ULEA UR7, UR37, UR7, 0x18 ;  /* 0x0000000725077291 */ /* 0x000fc8000f8ec0ff */
[----:B------:R-:W3:Y:S01]  /*39c0*/  LDC R2, c[0x0][0xb0c] ;  /* 0x0002c300ff027b82 */ /* 0x000ee20000000800 */
[----:B------:R-:W-:Y:S02]  /*39d0*/  UIADD3 UR13, UPT, UPT, UR7, 0x88, URZ ;  /* 0x00000088070d7890 */ /* 0x000fe4000fffe0ff */
[----:B--2---:R-:W-:Y:S02]  /*39e0*/  UISETP.NE.U32.AND UP2, UPT, UR8, URZ, UPT ;  /* 0x000000ff0800728c */ /* 0x004fe4000bf45070 */
[----:B------:R-:W-:Y:S02]  /*39f0*/  UIADD3 UR33, UPT, UPT, UR7, 0x70, URZ ;  /* 0x0000007007217890 */ /* 0x000fe4000fffe0ff */
[----:B----4-:R-:W-:Y:S01]  /*3a00*/  UISETP.NE.U32.AND UP3, UPT, UR4, URZ, UPT ;  /* 0x000000ff0400728c */ /* 0x010fe2000bf65070 */
[----:B------:R-:W2:Y:S01]  /*3a10*/  LDC R24, c[0x0][0xb20] ;  /* 0x0002c800ff187b82 */ /* 0x000ea20000000800 */
[----:B-1----:R-:W-:Y:S01]  /*3a20*/  ISETP.NE.AND P1, PT, R0, 0x1, PT ;  /* 0x000000010000780c */ /* 0x002fe20003f25270 */
[----:B------:R-:W-:-:S02]  /*3a30*/  UISETP.NE.AND.EX UP2, UPT, UR9, URZ, UPT, UP2 ;  /* 0x000000ff0900728c */ /* 0x000fc4000bf45320 */
[----:B------:R-:W-:Y:S02]  /*3a40*/  UIADD3 UR25, UPT, UPT, UR7, 0x78, URZ ;  /* 0x0000007807197890 */ /* 0x000fe4000fffe0ff */
[----:B------:R-:W-:Y:S02]  /*3a50*/  UIADD3 UR17, UPT, UPT, UR7, 0x80, URZ ;  /* 0x0000008007117890 */ /* 0x000fe4000fffe0ff */
[----:B------:R-:W1:Y:S01]  /*3a60*/  LDC.64 R32, c[0x0][0x348] ;  /* 0x0000d200ff207b82 */ /* 0x000e620000000a00 */
[----:B------:R-:W-:Y:S02]  /*3a70*/  UPRMT UR13, UR37, 0x654, UR13 ;  /* 0x00000654250d7896 */ /* 0x000fe4000800000d */
[----:B------:R-:W-:-:S05]  /*3a80*/  UISETP.NE.AND.EX UP3, UPT, UR5, URZ, UPT, UP3 ;  /* 0x000000ff0500728c */ /* 0x000fca000bf65330 */
[----:B------:R-:W4:Y:S08]  /*3a90*/  LDC.64 R16, c[0x0][0xb10] ;  /* 0x0002c400ff107b82 */ /* 0x000f300000000a00 */
[----:B------:R-:W1:Y:S08]  /*3aa0*/  LDC.64 R6, c[0x0][0xb18] ;  /* 0x0002c600ff067b82 */ /* 0x000e700000000a00 */
[----:B------:R-:W1:Y:S08]  /*3ab0*/  LDC.64 R4, c[0x0][0xb28] ;  /* 0x0002ca00ff047b82 */ /* 0x000e700000000a00 */
[----:B--23--:R-:W1:Y:S02]  /*3ac0*/  LDC R26, c[0x0][0x374] ;  /* 0x0000dd00ff1a7b82 */ /* 0x00ce640000000800 */
.L_x_79:
[C---:B------:R-:W-:Y:S02]  /*3ad0*/  LEA R0, R30.reuse, UR7, 0x3 ;  /* 0x000000071e007c11 */ /* 0x040fe4000f8e18ff */
[----:B------:R-:W-:Y:S02]  /*3ae0*/  SHF.L.U32 R3, R29, 0x1f, RZ ;  /* 0x0000001f1d037819 */ /* 0x000fe400000006ff */
[----:B------:R-:W-:Y:S02]  /*3af0*/  LEA R20, R30, UR7, 0x4 ;  /* 0x000000071e147c11 */ /* 0x000fe4000f8e20ff */
[----:B--2---:R-:W2:Y:S02]  /*3b00*/  SYNCS.PHASECHK.TRANS64.TRYWAIT P0, [R0+URZ+0xc0], R3 ;  /* 0x0000c003000075a7 */ /* 0x004ea400080011ff */
[----:B--2---:R-:W-:Y:S05]  /*3b10*/  @!P0 BRA `(.L_x_69) ;  /* 0x000000a000888947 */ /* 0x004fea0003800000 */
.L_x_139:
[----:B------:R-:W-:Y:S01]  /*3b20*/  ISETP.GE.AND P0, PT, R124, 0x1, PT ;  /* 0x000000017c00780c */ /* 0x000fe20003f06270 */
[----:B------:R-:W3:Y:S01]  /*3b30*/  LDS.128 R20, [R20+0x130] ;  /* 0x0001300014147984 */ /* 0x000ee20000000c00 */
[----:B--2---:R-:W-:Y:S01]  /*3b40*/  VIADD R0, R0, 0xd0 ;  /* 0x000000d000007836 */ /* 0x004fe20000000000 */
[----:B------:R-:W-:Y:S01]  /*3b50*/  @!PT LDS RZ, [RZ] ;  /* 0x00000000fffff984 */ /* 0x000fe20000000800 */
[----:B------:R-:W-:Y:S01]  /*3b60*/  @!PT LDS RZ, [RZ] ;  /* 0x00000000fffff984 */ /* 0x000fe20000000800 */
[----:B------:R-:W-:Y:S01]  /*3b70*/  @!PT LDS RZ, [RZ] ;  /* 0x00000000fffff984 */ /* 0x000fe20000000800 */
[----:B------:R-:W-:Y:S01]  /*3b80*/  @!PT LDS RZ, [RZ] ;  /* 0x00000000fffff984 */ /* 0x000fe20000000800 */
[----:B------:R2:W-:Y:S06]  /*3b90*/  MEMBAR.ALL.CTA ;  /* 0x0000000000007992 */ /* 0x0005ec0000008000 */
[----:B--2---:R-:W2:Y:S01]  /*3ba0*/  FENCE.VIEW.ASYNC.S ;  /* 0x00000000000073c6 */ /* 0x004ea20000000000 */
[----:B------:R-:W-:Y:S04]  /*3bb0*/  PRMT R0, RZ, 0x654, R0 ;  /* 0x00000654ff007816 */ /* 0x000fe80000000000 */
[----:B--2---:R2:W-:Y:S01]  /*3bc0*/  SYNCS.ARRIVE.TRANS64.RED.A1T0 RZ, [R0+URZ], RZ ;  /* 0x000000ff00ff79a7 */ /* 0x0045e200081004ff */
[----:B---3--:R-:W-:Y:S11]  /*3bd0*/  LOP3.LUT P3, RZ, R22, 0x1, RZ, 0xc0, !PT ;  /* 0x0000000116ff7812 */ /* 0x008ff6000786c0ff */
[----:B------:R-:W-:Y:S02]  /*3be0*/  @!UPT UIADD3 URZ, UPT, UPT, URZ, URZ, URZ ;  /* 0x000000fffffff290 */ /* 0x000fe4000fffe0ff */
[----:B------:R-:W-:Y:S02]  /*3bf0*/  @P3 MOV R13, R20 ;  /* 0x00000014000d3202 */ /* 0x000fe40000000f00 */
[----:B------:R-:W-:Y:S01]  /*3c00*/  @P3 LOP3.LUT R8, R21, 0xffff, RZ, 0xc0, !PT ;  /* 0x0000ffff15083812 */ /* 0x000fe200078ec0ff */
[----:B--2---:R-:W-:Y:S06]  /*3c10*/  @!P0 BRA `(.L_x_70) ;  /* 0x0000000000a48947 */ /* 0x004fec0003800000 */
[----:B-1----:R-:W-:Y:S01]  /*3c20*/  IMAD.HI.U32 R35, R26, R7, RZ ;  /* 0x000000071a237227 */ /* 0x002fe200078e00ff */
[----:B------:R-:W-:Y:S02]  /*3c30*/  ISETP.NE.AND P0, PT, R6, 0x1, PT ;  /* 0x000000010600780c */ /* 0x000fe40003f05270 */
[----:B------:R-:W-:Y:S01]  /*3c40*/  ISETP.NE.AND P2, PT, R124, 0x1, PT ;  /* 0x000000017c00780c */ /* 0x000fe20003f45270 */
[----:B----4-:R-:W-:Y:S01]  /*3c50*/  IMAD.HI.U32 R34, R25, R16, RZ ;  /* 0x0000001019227227 */ /* 0x010fe200078e00ff */
[----:B------:R-:W-:Y:S02]  /*3c60*/  SHF.R.U32.HI R35, RZ, R24, R35 ;  /* 0x00000018ff237219 */ /* 0x000fe40000011623 */
[----:B------:R-:W-:Y:S01]  /*3c70*/  ISETP.NE.AND P4, PT, R2, 0x1, PT ;  /* 0x000000010200780c */ /* 0x000fe20003f85270 */
[----:B------:R-:W-:Y:S01]  /*3c80*/  IMAD.HI.U32 R36, R13, R16, RZ ;  /* 0x000000100d247227 */ /* 0x000fe200078e00ff */
[----:B------:R-:W-:Y:S02]  /*3c90*/  SHF.R.U32.HI R34, RZ, R17, R34 ;  /* 0x00000011ff227219 */ /* 0x000fe40000011622 */
[----:B------:R-:W-:Y:S01]  /*3ca0*/  SEL R3, R26, R35, !P0 ;  /* 0x000000231a037207 */ /* 0x000fe20004000000 */
[C---:B------:R-:W-:Y:S01]  /*3cb0*/  IMAD.HI.U32 R35, R8.reuse, R7, RZ ;  /* 0x0000000708237227 */ /* 0x040fe200078e00ff */
[----:B------:R-:W-:Y:S02]  /*3cc0*/  SEL R11, R25, R34, !P4 ;  /* 0x00000022190b7207 */ /* 0x000fe40006000000 */
[----:B------:R-:W-:Y:S01]  /*3cd0*/  SHF.R.U32.HI R36, RZ, R17, R36 ;  /* 0x00000011ff247219 */ /* 0x000fe20000011624 */
[----:B------:R-:W-:Y:S01]  /*3ce0*/  IMAD.HI.U32 R38, R3, R4, RZ ;  /* 0x0000000403267227 */ /* 0x000fe200078e00ff */
[----:B------:R-:W-:Y:S03]  /*3cf0*/  SHF.R.U32.HI R35, RZ, R24, R35 ;  /* 0x00000018ff237219 */ /* 0x000fe60000011623 */
[----:B------:R-:W-:Y:S01]  /*3d00*/  IMAD.HI.U32 R34, R11, R4, RZ ;  /* 0x000000040b227227 */ /* 0x000fe200078e00ff */
[----:B------:R-:W-:Y:S02]  /*3d10*/  @P2 SHF.R.U32.HI R3, RZ, R5, R38 ;  /* 0x00000005ff032219 */ /* 0x000fe40000011626 */
[----:B------:R-:W-:Y:S02]  /*3d20*/  SEL R9, R8, R35, !P0 ;  /* 0x0000002308097207 */ /* 0x000fe40004000000 */
[----:B------:R-:W-:Y:S01]  /*3d30*/  @P2 SHF.R.U32.HI R11, RZ, R5, R34 ;  /* 0x00000005ff0b2219 */ /* 0x000fe20000011622 */
[C---:B------:R-:W-:Y:S01]  /*3d40*/  IMAD R10, R124.reuse, R3, RZ ;  /* 0x000000037c0a7224 */ /* 0x040fe200078e02ff */
[----:B------:R-:W-:Y:S01]  /*3d50*/  SEL R3, R13, R36, !P4 ;  /* 0x000000240d037207 */ /* 0x000fe20006000000 */
[C---:B------:R-:W-:Y:S03]  /*3d60*/  IMAD.HI.U32 R14, R9.reuse, R4, RZ ;  /* 0x00000004090e7227 */ /* 0x040fe600078e00ff */
[----:B------:R-:W-:Y:S01]  /*3d70*/  ISETP.GE.AND P0, PT, R9, R10, PT ;  /* 0x0000000a0900720c */ /* 0x000fe20003f06270 */
[C---:B------:R-:W-:Y:S01]  /*3d80*/  IMAD R12, R124.reuse, R11, RZ ;  /* 0x0000000b7c0c7224 */ /* 0x040fe200078e02ff */
[-C--:B------:R-:W-:Y:S04]  /*3d90*/  SHF.R.U32.HI R14, RZ, R5.reuse, R14 ;  /* 0x00000005ff0e7219 */ /* 0x080fe8000001160e */
[----:B------:R-:W-:Y:S02]  /*3da0*/  ISETP.GE.OR P0, PT, R3, R12, P0 ;  /* 0x0000000c0300720c */ /* 0x000fe40000706670 */
[----:B------:R-:W-:Y:S05]  /*3db0*/  SEL R15, R9, R14, !P2 ;  /* 0x0000000e090f7207 */ /* 0x000fea0005000000 */
[----:B------:R-:W-:Y:S04]  /*3dc0*/  IMAD.MOV R14, RZ, RZ, -R15 ;  /* 0x000000ffff0e7224 */ /* 0x000fe800078e0a0f */
[----:B------:R-:W-:Y:S02]  /*3dd0*/  IMAD R14, R124, R14, R9 ;  /* 0x0000000e7c0e7224 */ /* 0x000fe400078e0209 */
[C---:B------:R-:W-:Y:S05]  /*3de0*/  @!P0 IMAD.HI.U32 R10, R3.reuse, R4, RZ ;  /* 0x00000004030a8227 */ /* 0x040fea00078e00ff */
[----:B------:R-:W-:Y:S04]  /*3df0*/  @!P0 SHF.R.U32.HI R10, RZ, R5, R10 ;  /* 0x00000005ff0a8219 */ /* 0x000fe8000001160a */
[----:B------:R-:W-:Y:S01]  /*3e00*/  @!P0 SEL R0, R3, R10, !P2 ;  /* 0x0000000a03008207 */ /* 0x000fe20005000000 */
[----:B------:R-:W-:Y:S03]  /*3e10*/  IMAD.MOV R10, RZ, RZ, -R3 ;  /* 0x000000ffff0a7224 */ /* 0x000fe600078e0a03 */
[----:B------:R-:W-:Y:S01]  /*3e20*/  @!P0 IADD3 R15, PT, PT, R15, -R0, RZ ;  /* 0x800000000f0f8210 */ /* 0x000fe20007ffe0ff */
[----:B------:R-:W-:Y:S01]  /*3e30*/  @!P0 IMAD R0, R11, R14, R0 ;  /* 0x0000000e0b008224 */ /* 0x000fe200078e0200 */
[----:B------:R-:W-:Y:S01]  /*3e40*/  IADD3 R11, PT, PT, -R9, RZ, RZ ;  /* 0x000000ff090b7210 */ /* 0x000fe20007ffe1ff */
[----:B------:R-:W-:Y:S02]  /*3e50*/  IMAD R13, R2, R10, R13 ;  /* 0x0000000a020d7224 */ /* 0x000fe400078e020d */
[----:B------:R-:W-:Y:S02]  /*3e60*/  @!P0 IMAD R9, R15, R124, R3 ;  /* 0x0000007c0f098224 */ /* 0x000fe400078e0203 */
[----:B------:R-:W-:Y:S02]  /*3e70*/  @!P0 IMAD.MOV.U32 R3, RZ, RZ, R0 ;  /* 0x000000ffff038224 */ /* 0x000fe400078e0000 */
[----:B------:R-:W-:Y:S02]  /*3e80*/  IMAD R8, R6, R11, R8 ;  /* 0x0000000b06087224 */ /* 0x000fe400078e0208 */
[----:B------:R-:W-:Y:S02]  /*3e90*/  IMAD R13, R3, R2, R13 ;  /* 0x00000002030d7224 */ /* 0x000fe400078e020d */
[----:B------:R-:W-:Y:S02]  /*3ea0*/  IMAD R8, R9, R6, R8 ;  /* 0x0000000609087224 */ /* 0x000fe400078e0208 */
.L_x_70:
[----:B------:R-:W-:Y:S05]  /*3eb0*/  BRA.U UP0, `(.L_x_71) ;  /* 0x0000000100107547 */ /* 0x000fea000b800000 */
[----:B------:R-:W-:Y:S04]  /*3ec0*/  MOV R0, UR6 ;  /* 0x0000000600007c02 */ /* 0x000fe80008000f00 */
[----:B------:R-:W-:Y:S04]  /*3ed0*/  SHF.L.U32 R3, R0, 0x1f, RZ ;  /* 0x0000001f00037819 */ /* 0x000fe800000006ff */
[----:B------:R-:W2:Y:S02]  /*3ee0*/  SYNCS.PHASECHK.TRANS64.TRYWAIT P0, [UR7+0xb8], R3 ;  /* 0x0000b803ff0075a7 */ /* 0x000ea40008001107 */
[----:B--2---:R-:W-:Y:S05]  /*3ef0*/  @!P0 BRA `(.L_x_72) ;  /* 0x0000009c00a48947 */ /* 0x004fea0003800000 */
.L_x_71:
[----:B------:R-:W-:Y:S02]  /*3f00*/  R2UR UR35, R19 ;  /* 0x00000000132372ca */ /* 0x000fe400000e0000 */
[----:B------:R-:W-:Y:S02]  /*3f10*/  R2UR UR34, R18 ;  /* 0x00000000122272ca */ /* 0x000fe400000e0000 */
[----:B------:R-:W-:Y:S02]  /*3f20*/  ISETP.NE.U32.AND P2, PT, RZ, UR4, PT ;  /* 0x00000004ff007c0c */ /* 0x000fe4000bf45070 */
[----:B------:R-:W-:Y:S02]  /*3f30*/  SHF.L.U32 R12, R31, 0x1f, RZ ;  /* 0x0000001f1f0c7819 */ /* 0x000fe400000006ff */
[----:B------:R-:W-:Y:S05]  /*3f40*/  ISETP.NE.AND.EX P2, PT, RZ, UR5, PT, P2 ;  /* 0x00000005ff007c0c */ /* 0x000fea000bf45320 */
[----:B------:R-:W-:Y:S02]  /*3f50*/  USHF.L.U32 UR35, UR35, 0x7, URZ ;  /* 0x0000000723237899 */ /* 0x000fe400080006ff */
[----:B------:R-:W-:Y:S01]  /*3f60*/  USHF.L.U32 UR34, UR34, 0x8, URZ ;  /* 0x0000000822227899 */ /* 0x000fe200080006ff */
[----:B------:R-:W-:Y:S11]  /*3f70*/  BRA.U !UP3, `(.L_x_73) ;  /* 0x000000010b347547 */ /* 0x000ff6000b800000 */
[----:B------:R-:W-:Y:S01]  /*3f80*/  UPLOP3.LUT UP1, UPT, UPT, UPT, UP2, 0x80, 0x8 ;  /* 0x000000000008789c */ /* 0x000fe20003f2f020 */
[----:B--2---:R-:W-:Y:S02]  /*3f90*/  HFMA2 R0, -RZ, RZ, 0, 5.9604644775390625e-08 ;  /* 0x00000001ff007431 */ /* 0x004fe400000001ff */
[----:B------:R-:W-:Y:S03]  /*3fa0*/  IMAD.MOV.U32 R174, RZ, RZ, 0x1 ;  /* 0x00000001ffae7424 */ /* 0x000fe600078e00ff */
[----:B------:R-:W-:Y:S05]  /*3fb0*/  PLOP3.LUT P0, PT, PT, PT, UP1, 0x80, 0x8 ;  /* 0x000000000008781c */ /* 0x000fea0003f0f018 */
[----:B------:R-:W2:Y:S01]  /*3fc0*/  @UP1 LDCU.64 UR10, c[0x0][0x888] ;  /* 0x00011100ff0a17ac */ /* 0x000ea20008000a00 */
[----:B------:R-:W-:Y:S07]  /*3fd0*/  @UP1 UIMAD UR8, UR36, UR4, URZ ;  /* 0x00000004240812a4 */ /* 0x000fee000f8e02ff */
[----:B------:R-:W-:Y:S01]  /*3fe0*/  @!P0 PRMT R174, R0, 0x7610, R174 ;  /* 0x0000761000ae8816 */ /* 0x000fe200000000ae */
[----:B--2---:R-:W-:Y:S03]  /*3ff0*/  @UP1 UIMAD.WIDE UR10, UR8, 0x4, UR10 ;  /* 0x00000004080a18a5 */ /* 0x004fe6000f8e020a */
[----:B------:R-:W2:Y:S03]  /*4000*/  @!UP1 LDCU UR8, c[0x0][0x880] ;  /* 0x00011000ff0897ac */ /* 0x000ea60008000800 */
[----:B------:R-:W-:Y:S01]  /*4010*/  IMAD.U32 R10, RZ, RZ, UR10 ;  /* 0x0000000aff0a7e24 */ /* 0x000fe2000f8e00ff */
[----:B------:R-:W-:Y:S05]  /*4020*/  MOV R11, UR11 ;  /* 0x0000000b000b7c02 */ /* 0x000fea0008000f00 */
[----:B-----5:R3:W5:Y:S02]  /*4030*/  @P0 LDG.E R143, desc[UR38][R10.64] ;  /* 0x000000260a8f0981 */ /* 0x020764000c1e1900 */
[----:B--23--:R-:W-:Y:S07]  /*4040*/  @!P0 IMAD.U32 R143, RZ, RZ, UR8 ;  /* 0x00000008ff8f8e24 */ /* 0x00cfee000f8e00ff */
.L_x_73:
[----:B-----5:R-:W-:Y:S01]  /*4050*/  @!P2 FSETP.EQ.AND P0, PT, R143, RZ, PT ;  /* 0x000000ff8f00a20b */ /* 0x020fe20003f02000 */
[----:B------:R-:W-:Y:S01]  /*4060*/  @!UPT UIADD3 URZ, UPT, UPT, URZ, URZ, URZ ;  /* 0x000000fffffff290 */ /* 0x000fe2000fffe0ff */
[----:B------:R-:W-:Y:S11]  /*4070*/  @!P2 BRA `(.L_x_74) ;  /* 0x000000000014a947 */ /* 0x000ff60003800000 */
[----:B------:R-:W-:Y:S02]  /*4080*/  LOP3.LUT P2, RZ, R174, 0xff, RZ, 0xc0, !PT ;  /* 0x000000ffaeff7812 */ /* 0x000fe4000784c0ff */
[----:B------:R-:W-:Y:S04]  /*4090*/  PLOP3.LUT P0, PT, PT, PT, UP1, 0x80, 0x8 ;  /* 0x000000000008781c */ /* 0x000fe80003f0f018 */
[----:B------:R-:W-:Y:S07]  /*40a0*/  PLOP3.LUT P0, PT, P0, PT, PT, 0x8, 0x80 ;  /* 0x000000000080781c */ /* 0x000fee000070e170 */
[----:B------:R-:W-:Y:S11]  /*40b0*/  @P2 FSETP.EQ.AND P0, PT, R143, RZ, PT ;  /* 0x000000ff8f00220b */ /* 0x000ff60003f02000 */
[----:B------:R-:W-:Y:S02]  /*40c0*/  @!UPT UIADD3 URZ, UPT, UPT, URZ, URZ, URZ ;  /* 0x000000fffffff290 */ /* 0x000fe4000fffe0ff */
.L_x_74:
[----:B------:R-:W3:Y:S01]  /*40d0*/  SYNCS.PHASECHK.TRANS64.TRYWAIT P2, [UR7+0x90], R12 ;  /* 0x0000900cff0075a7 */ /* 0x000ee20008041107 */
[----:B------:R-:W-:Y:S04]  /*40e0*/  ELECT P4, URZ, PT ;  /* 0x0000000000ff782f */ /* 0x000fe80003880000 */
[----:B------:R-:W-:Y:S11]  /*40f0*/  PLOP3.LUT P4, PT, P0, P4, PT, 0xf2, 0x2f ;  /* 0x00000000002f781c */ /* 0x000ff60000789e72 */
[----:B------:R-:W-:Y:S02]  /*4100*/  @!UPT UIADD3 URZ, UPT, UPT, URZ, URZ, URZ ;  /* 0x000000fffffff290 */ /* 0x000fe4000fffe0ff */
[----:B-1----:R-:W-:Y:S05]  /*4110*/  @!P4 IADD3 R9, P0, PT, R32, 0x580, RZ ;  /* 0x000005802009c810 */ /* 0x002fea0007f1e0ff */
[----:B--2---:R-:W-:Y:S01]  /*4120*/  @!P4 IMAD.X R0, RZ, RZ, R33, P0 ;  /* 0x000000ffff00c224 */ /* 0x004fe200000e0621 */
[----:B---3--:R-:W-:Y:S07]  /*4130*/  @!P2 BRA `(.L_x_75) ;  /* 0x0000009c002ca947 */ /* 0x008fee0003800000 */
.L_x_142:
[----:B------:R-:W-:Y:S01]  /*4140*/  @!P4 R2UR UR8, R0 ;  /* 0x000000000008c2ca */ /* 0x000fe200000e0000 */
[----:B------:R-:W-:Y:S01]  /*4150*/  VOTEU.ALL UP0, P4 ;  /* 0x0000000000ff7886 */ /* 0x000fe20002000000 */
[----:B------:R-:W-:Y:S01]  /*4160*/  @!P4 R2UR UR9, R9 ;  /* 0x000000000909c2ca */ /* 0x000fe200000e0000 */
[----:B------:R-:W-:Y:S01]  /*4170*/  @!P4 IMAD.MOV.U32 R0, RZ, RZ, 0x2000 ;  /* 0x00002000ff00c424 */ /* 0x000fe200078e00ff */
[----:B------:R-:W-:Y:S01]  /*4180*/  UMOV UR10, 0x0 ;  /* 0x00000000000a7882 */ /* 0x000fe20000000000 */
[----:B------:R-:W-:Y:S01]  /*4190*/  UMOV UR11, 0x10000000 ;  /* 0x10000000000b7882 */ /* 0x000fe20000000000 */
[----:B------:R-:W-:Y:S01]  /*41a0*/  @!UP0 UIADD3 UR32, UPT, UPT, UR7, 0x200, URZ ;  /* 0x0000020007208890 */ /* 0x000fe2000fffe0ff */
[----:B------:R-:W-:Y:S01]  /*41b0*/  @!P4 IADD3 R9, P0, PT, R32, 0x580, RZ ;  /* 0x000005802009c810 */ /* 0x000fe20007f1e0ff */
[----:B------:R-:W-:Y:S05]  /*41c0*/  VOTEU.ALL UP0, P4 ;  /* 0x0000000000ff7886 */ /* 0x000fea0002000000 */
[----:B------:R-:W-:Y:S01]  /*41d0*/  IMAD.U32 R11, RZ, RZ, UR8 ;  /* 0x00000008ff0b7e24 */ /* 0x000fe2000f8e00ff */
[----:B------:R-:W-:Y:S01]  /*41e0*/  UPRMT UR8, UR37, 0x654, UR33 ;  /* 0x0000065425087896 */ /* 0x000fe20008000021 */
[----:B------:R-:W-:Y:S03]  /*41f0*/  IMAD.U32 R10, RZ, RZ, UR9 ;  /* 0x00000009ff0a7e24 */ /* 0x000fe6000f8e00ff */
[----:B------:R-:W-:Y:S02]  /*4200*/  @!P4 R2UR UR15, R11 ;  /* 0x000000000b0fc2ca */ /* 0x000fe400000e0000 */
[----:B------:R-:W-:Y:S11]  /*4210*/  @!P4 R2UR UR14, R10 ;  /* 0x000000000a0ec2ca */ /* 0x000ff600000e0000 */
[----:B------:R-:W-:Y:S02]  /*4220*/  @!UPT UIADD3 URZ, UPT, UPT, URZ, URZ, URZ ;  /* 0x000000fffffff290 */ /* 0x000fe4000fffe0ff */
[----:B------:R2:W-:Y:S01]  /*4230*/  @!UP0 UTMALDG.3D [UR32], [UR14], desc[UR10] ;  /* 0x00000a200e0085b4 */ /* 0x0005e20008011000 */
[----:B------:R3:W-:Y:S01]  /*4240*/  @!P4 SYNCS.ARRIVE.TRANS64.RED.A0TR RZ, [UR7+0x70], R0 ;  /* 0x00007000ffffc9a7 */ /* 0x0007e20008300407 */
[----:B------:R-:W-:Y:S01]  /*4250*/  SYNCS.ARRIVE.TRANS64.RED.A1T0 RZ, [UR8], RZ ;  /* 0x000000ffffff79a7 */ /* 0x000fe20008100408 */
[----:B---3--:R-:W-:Y:S01]  /*4260*/  @!P4 IMAD.X R0, RZ, RZ, R33, P0 ;  /* 0x000000ffff00c224 */ /* 0x008fe200000e0621 */
[----:B------:R-:W3:Y:S02]  /*4270*/  SYNCS.PHASECHK.TRANS64.TRYWAIT P2, [UR7+0x98], R12 ;  /* 0x0000980cff0075a7 */ /* 0x000ee40008041107 */
[----:B--23--:R-:W-:Y:S05]  /*4280*/  @!P2 BRA `(.L_x_76) ;  /* 0x0000009800f0a947 */ /* 0x00cfea0003800000 */
.L_x_144:
        /* <DEDUP_REMOVED lines=8> */
[----:B------:R-:W-:Y:S01]  /*4310*/  @!UP0 UIADD3 UR24, UPT, UPT, UR7, 0x2200, URZ ;  /* 0x0000220007188890 */ /* 0x000fe2000fffe0ff */
[----:B------:R-:W-:Y:S01]  /*4320*/  VOTEU.ALL UP0, P4 ;  /* 0x0000000000ff7886 */ /* 0x000fe20002000000 */
[----:B------:R-:W-:Y:S01]  /*4330*/  UMOV UR27, UR35 ;  /* 0x00000023001b7c82 */ /* 0x000fe20008000000 */
[----:B------:R-:W-:Y:S02]  /*4340*/  UMOV UR28, UR36 ;  /* 0x00000024001c7c82 */ /* 0x000fe40008000000 */
[----:B------:R-:W-:Y:S01]  /*4350*/  IMAD.U32 R11, RZ, RZ, UR8 ;  /* 0x00000008ff0b7e24 */ /* 0x000fe2000f8e00ff */
[----:B------:R-:W-:Y:S01]  /*4360*/  UPRMT UR8, UR37, 0x654, UR25 ;  /* 0x0000065425087896 */ /* 0x000fe20008000019 */
[----:B------:R-:W-:Y:S02]  /*4370*/  IMAD.U32 R10, RZ, RZ, UR9 ;  /* 0x00000009ff0a7e24 */ /* 0x000fe4000f8e00ff */
[----:B------:R-:W-:Y:S01]  /*4380*/  @!P4 IMAD.X R18, RZ, RZ, R33, P0 ;  /* 0x000000ffff12c224 */ /* 0x000fe200000e0621 */
[----:B------:R-:W-:Y:S02]  /*4390*/  @!P4 R2UR UR15, R11 ;  /* 0x000000000b0fc2ca */ /* 0x000fe400000e0000 */
[----:B------:R-:W-:Y:S11]  /*43a0*/  @!P4 R2UR UR14, R10 ;  /* 0x000000000a0ec2ca */ /* 0x000ff600000e0000 */
[----:B------:R-:W-:Y:S02]  /*43b0*/  @!UPT UIADD3 URZ, UPT, UPT, URZ, URZ, URZ ;  /* 0x000000fffffff290 */ /* 0x000fe4000fffe0ff */
[----:B------:R2:W-:Y:S01]  /*43c0*/  @!UP0 UTMALDG.3D [UR24], [UR14], desc[UR10] ;  /* 0x00000a180e0085b4 */ /* 0x0005e20008011000 */
[----:B------:R2:W-:Y:S01]  /*43d0*/  @!P4 SYNCS.ARRIVE.TRANS64.RED.A0TR RZ, [UR7+0x78], R0 ;  /* 0x00007800ffffc9a7 */ /* 0x0005e20008300407 */
[----:B------:R-:W-:Y:S01]  /*43e0*/  SYNCS.ARRIVE.TRANS64.RED.A1T0 RZ, [UR8], RZ ;  /* 0x000000ffffff79a7 */ /* 0x000fe20008100408 */
[----:B------:R-:W3:Y:S02]  /*43f0*/  SYNCS.PHASECHK.TRANS64.TRYWAIT P2, [UR7+0xa0], R12 ;  /* 0x0000a00cff0075a7 */ /* 0x000ee40008041107 */
[----:B--23--:R-:W-:Y:S05]  /*4400*/  @!P2 BRA `(.L_x_77) ;  /* 0x0000009800a8a947 */ /* 0x00cfea0003800000 */
.L_x_146:
[----:B------:R-:W2:Y:S01]  /*4410*/  LDC.64 R14, c[0x0][0xb10] ;  /* 0x0002c400ff0e7b82 */ /* 0x000ea20000000a00 */
[----:B------:R-:W-:Y:S01]  /*4420*/  @!P4 R2UR UR8, R18 ;  /* 0x000000001208c2ca */ /* 0x000fe200000e0000 */
[----:B------:R-:W-:Y:S01]  /*4430*/  VOTEU.ALL UP0, P4 ;  /* 0x0000000000ff7886 */ /* 0x000fe20002000000 */
[----:B------:R-:W-:Y:S01]  /*4440*/  @!P4 R2UR UR9, R19 ;  /* 0x000000001309c2ca */ /* 0x000fe200000e0000 */
[----:B------:R-:W-:Y:S01]  /*4450*/  UMOV UR10, 0x0 ;  /* 0x00000000000a7882 */ /* 0x000fe20000000000 */
[----:B------:R-:W-:Y:S03]  /*4460*/  UMOV UR11, 0x10000000 ;  /* 0x10000000000b7882 */ /* 0x000fe60000000000 */
[----:B------:R-:W3:Y:S01]  /*4470*/  LDC.64 R10, c[0x0][0xb18] ;  /* 0x0002c600ff0a7b82 */ /* 0x000ee20000000a00 */
[----:B------:R-:W-:Y:S01]  /*4480*/  @!UP0 UIADD3 UR18, UPT, UPT, UR34, 0x80, URZ ;  /* 0x0000008022128890 */ /* 0x000fe2000fffe0ff */
[----:B------:R-:W-:Y:S01]  /*4490*/  @P3 SHF.R.U32.HI R28, RZ, 0x10, R21 ;  /* 0x00000010ff1c3819 */ /* 0x000fe20000011615 */
[----:B------:R-:W-:Y:S01]  /*44a0*/  @!UP0 UIADD3 UR16, UPT, UPT, UR7, 0x4200, URZ ;  /* 0x0000420007108890 */ /* 0x000fe2000fffe0ff */
[----:B------:R-:W-:Y:S01]  /*44b0*/  VIADD R30, R30, 0x1 ;  /* 0x000000011e1e7836 */ /* 0x000fe20000000000 */
[----:B------:R-:W-:Y:S03]  /*44c0*/  VOTEU.ALL UP0, P4 ;  /* 0x0000000000ff7886 */ /* 0x000fe60002000000 */
[----:B------:R-:W5:Y:S01]  /*44d0*/  @!P1 LDC R0, c[0x0][0xb20] ;  /* 0x0002c800ff009b82 */ /* 0x000f620000000800 */
[----:B------:R-:W-:Y:S01]  /*44e0*/  UMOV UR19, UR35 ;  /* 0x0000002300137c82 */ /* 0x000fe20008000000 */
[----:B------:R-:W-:Y:S01]  /*44f0*/  IMAD.U32 R19, RZ, RZ, UR8 ;  /* 0x00000008ff137e24 */ /* 0x000fe2000f8e00ff */
[----:B------:R-:W-:Y:S05]  /*4500*/  UMOV UR20, UR36 ;  /* 0x0000002400147c82 */ /* 0x000fea0008000000 */
[----:B-1----:R-:W1:Y:S01]  /*4510*/  @!P1 LDC R3, c[0x0][0xb0c] ;  /* 0x0002c300ff039b82 */ /* 0x002e620000000800 */
[----:B------:R-:W-:Y:S01]  /*4520*/  IMAD.U32 R18, RZ, RZ, UR9 ;  /* 0x00000009ff127e24 */ /* 0x000fe2000f8e00ff */
[----:B------:R-:W-:Y:S01]  /*4530*/  UPRMT UR8, UR37, 0x654, UR17 ;  /* 0x0000065425087896 */ /* 0x000fe20008000011 */
[----:B------:R-:W-:Y:S03]  /*4540*/  @!P4 R2UR UR15, R19 ;  /* 0x00000000130fc2ca */ /* 0x000fe600000e0000 */
[----:B------:R-:W-:Y:S01]  /*4550*/  @!P4 R2UR UR14, R18 ;  /* 0x00000000120ec2ca */ /* 0x000fe200000e0000 */
[----:B------:R-:W-:Y:S11]  /*4560*/  @!P4 IMAD.MOV.U32 R18, RZ, RZ, 0x2000 ;  /* 0x00002000ff12c424 */ /* 0x000ff600078e00ff */
[----:B------:R-:W-:Y:S01]  /*4570*/  @!UPT UIADD3 URZ, UPT, UPT, URZ, URZ, URZ ;  /* 0x000000fffffff290 */ /* 0x000fe2000fffe0ff */
[----:B------:R1:W-:Y:S01]  /*4580*/  @!UP0 UTMALDG.3D [UR16], [UR14], desc[UR10] ;  /* 0x00000a100e0085b4 */ /* 0x0003e20008011000 */
[----:B------:R1:W-:Y:S02]  /*4590*/  @!P4 SYNCS.ARRIVE.TRANS64.RED.A0TR RZ, [UR7+0x80], R18 ;  /* 0x00008012ffffc9a7 */ /* 0x0003e40008300407 */
[----:B-1----:R-:W-:Y:S01]  /*45a0*/  @!P1 ISETP.NE.AND P2, PT, R3, 0x1, PT ;  /* 0x000000010300980c */ /* 0x002fe20003f45270 */
[C---:B--2---:R-:W-:Y:S01]  /*45b0*/  @!P1 IMAD.HI.U32 R14, R13.reuse, R14, RZ ;  /* 0x0000000e0d0e9227 */ /* 0x044fe200078e00ff */
[----:B---3--:R-:W-:Y:S03]  /*45c0*/  @!P1 ISETP.NE.AND P0, PT, R10, 0x1, PT ;  /* 0x000000010a00980c */ /* 0x008fe60003f05270 */
[C---:B------:R-:W-:Y:S01]  /*45d0*/  @!P1 IMAD.HI.U32 R11, R8.reuse, R11, RZ ;  /* 0x0000000b080b9227 */ /* 0x040fe200078e00ff */
[----:B------:R-:W-:Y:S04]  /*45e0*/  @!P1 SHF.R.U32.HI R14, RZ, R15, R14 ;  /* 0x0000000fff0e9219 */ /* 0x000fe8000001160e */
[----:B-----5:R-:W-:Y:S01]  /*45f0*/  @!P1 SHF.R.U32.HI R9, RZ, R0, R11 ;  /* 0x00000000ff099219 */ /* 0x020fe2000001160b */
[----:B------:R-:W-:Y:S01]  /*4600*/  SYNCS.ARRIVE.TRANS64.RED.A1T0 RZ, [UR8], RZ ;  /* 0x000000ffffff79a7 */ /* 0x000fe20008100408 */
[----:B------:R-:W-:Y:S02]  /*4610*/  @!P1 SEL R14, R13, R14, !P2 ;  /* 0x0000000e0d0e9207 */ /* 0x000fe40005000000 */
[----:B------:R-:W-:Y:S01]  /*4620*/  @!P1 SEL R9, R8, R9, !P0 ;  /* 0x0000000908099207 */ /* 0x000fe20004000000 */
[----:B------:R-:W1:Y:S04]  /*4630*/  SYNCS.PHASECHK.TRANS64.TRYWAIT P5, [UR7+0xa8], R12 ;  /* 0x0000a80cff0075a7 */ /* 0x000e6800080a1107 */
[----:B------:R-:W-:Y:S02]  /*4640*/  @!P1 IMAD.IADD R0, R9, 0x1, -R14 ;  /* 0x0000000109009824 */ /* 0x000fe400078e0a0e */
[----:B------:R-:W-:Y:S02]  /*4650*/  @!P1 IMAD.IADD R9, R14, 0x1, -R9 ;  /* 0x000000010e099824 */ /* 0x000fe400078e0a09 */
[----:B------:R-:W-:Y:S02]  /*4660*/  @!P1 IMAD R13, R0, R3, R13 ;  /* 0x00000003000d9224 */ /* 0x000fe400078e020d */
[----:B------:R-:W-:Y:S01]  /*4670*/  @!P1 IMAD R8, R9, R10, R8 ;  /* 0x0000000a09089224 */ /* 0x000fe200078e0208 */
[----:B-1----:R-:W-:Y:S06]  /*4680*/  @!P5 BRA `(.L_x_78) ;  /* 0x000000980020d947 */ /* 0x002fec0003800000 */
.L_x_148:
[----:B-1----:R-:W-:Y:S01]  /*4690*/  @!P4 IADD3 R3, P0, PT, R32, 0x580, RZ ;  /* 0x000005802003c810 */ /* 0x002fe20007f1e0ff */
[----:B------:R-:W-:Y:S01]  /*46a0*/  VOTEU.ALL UP0, P4 ;  /* 0x0000000000ff7886 */ /* 0x000fe20002000000 */
[----:B------:R-:W-:Y:S01]  /*46b0*/  UMOV UR18, 0x0 ;  /* 0x0000000000127882 */ /* 0x000fe20000000000 */
[----:B------:R-:W-:Y:S01]  /*46c0*/  UMOV UR19, 0x10000000 ;  /* 0x1000000000137882 */ /* 0x000fe20000000000 */
[----:B------:R-:W-:Y:S01]  /*46d0*/  @!P4 R2UR UR9, R3 ;  /* 0x000000000309c2ca */ /* 0x000fe200000e0000 */
[----:B------:R-:W-:Y:S01]  /*46e0*/  @!P4 IMAD.X R0, RZ, RZ, R33, P0 ;  /* 0x000000ffff00c224 */ /* 0x000fe200000e0621 */
[----:B------:R-:W-:Y:S01]  /*46f0*/  @!UP0 UIADD3 UR10, UPT, UPT, UR34, 0xc0, URZ ;  /* 0x000000c0220a8890 */ /* 0x000fe2000fffe0ff */
[----:B------:R-:W-:Y:S01]  /*4700*/  ISETP.NE.AND P0, PT, R30, 0x2, PT ;  /* 0x000000021e00780c */ /* 0x000fe20003f05270 */
[----:B------:R-:W-:Y:S01]  /*4710*/  UMOV UR11, UR35 ;  /* 0x00000023000b7c82 */ /* 0x000fe20008000000 */
[----:B------:R-:W-:Y:S01]  /*4720*/  UMOV UR12, UR36 ;  /* 0x00000024000c7c82 */ /* 0x000fe20008000000 */
[----:B------:R-:W-:Y:S01]  /*4730*/  @!P4 R2UR UR8, R0 ;  /* 0x000000000008c2ca */ /* 0x000fe200000e0000 */
[----:B------:R-:W-:Y:S01]  /*4740*/  IMAD.IADD R18, R8, 0x1, R173 ;  /* 0x0000000108127824 */ /* 0x000fe200078e02ad */
[----:B------:R-:W-:Y:S01]  /*4750*/  @P3 R2UR UR36, R28 ;  /* 0x000000001c2432ca */ /* 0x000fe200000e0000 */
[----:B------:R-:W-:Y:S01]  /*4760*/  IMAD.IADD R19, R13, 0x1, R172 ;  /* 0x000000010d137824 */ /* 0x000fe200078e02ac */
[----:B------:R-:W-:Y:S02]  /*4770*/  SEL R0, RZ, 0x1, P0 ;  /* 0x00000001ff007807 */ /* 0x000fe40000000000 */
[----:B------:R-:W-:Y:S01]  /*4780*/  LOP3.LUT R31, R31, 0x1, RZ, 0x3c, !PT ;  /* 0x000000011f1f7812 */ /* 0x000fe200078e3cff */
[----:B------:R-:W-:Y:S01]  /*4790*/  IMAD.U32 R10, RZ, RZ, UR9 ;  /* 0x00000009ff0a7e24 */ /* 0x000fe2000f8e00ff */
[----:B------:R-:W-:Y:S01]  /*47a0*/  @!UP0 UIADD3 UR9, UPT, UPT, UR7, 0x88, URZ ;  /* 0x0000008807098890 */ /* 0x000fe2000fffe0ff */
[----:B------:R-:W-:Y:S02]  /*47b0*/  LOP3.LUT R29, R29, R0, RZ, 0x3c, !PT ;  /* 0x000000001d1d7212 */ /* 0x000fe400078e3cff */
[----:B------:R-:W-:Y:S02]  /*47c0*/  SEL R30, R30, RZ, P0 ;  /* 0x000000ff1e1e7207 */ /* 0x000fe40000000000 */
[----:B------:R-:W-:Y:S01]  /*47d0*/  IMAD.U32 R11, RZ, RZ, UR8 ;  /* 0x00000008ff0b7e24 */ /* 0x000fe2000f8e00ff */
[----:B------:R-:W-:Y:S01]  /*47e0*/  @!P4 R2UR UR14, R10 ;  /* 0x000000000a0ec2ca */ /* 0x000fe200000e0000 */
[----:B------:R-:W-:Y:S01]  /*47f0*/  @!UP0 UIADD3 UR8, UPT, UPT, UR7, 0x6200, URZ ;  /* 0x0000620007088890 */ /* 0x000fe2000fffe0ff */
[----:B------:R-:W-:Y:S02]  /*4800*/  VOTEU.ALL UP0, P4 ;  /* 0x0000000000ff7886 */ /* 0x000fe40002000000 */
[----:B------:R-:W-:Y:S11]  /*4810*/  @!P4 R2UR UR15, R11 ;  /* 0x000000000b0fc2ca */ /* 0x000ff600000e0000 */
[----:B------:R-:W-:Y:S02]  /*4820*/  @!UPT UIADD3 URZ, UPT, UPT, URZ, URZ, URZ ;  /* 0x000000fffffff290 */ /* 0x000fe4000fffe0ff */
[----:B------:R2:W-:Y:S01]  /*4830*/  @!UP0 UTMALDG.3D [UR8], [UR14], desc[UR18] ;  /* 0x000012080e0085b4 */ /* 0x0005e20008011000 */
[----:B------:R2:W-:Y:S01]  /*4840*/  @!P4 SYNCS.ARRIVE.TRANS64.RED.A0TR RZ, [UR7+0x88], R27 ;  /* 0x0000881bffffc9a7 */ /* 0x0005e20008300407 */
[----:B------:R-:W-:Y:S01]  /*4850*/  UPLOP3.LUT UP0, UPT, UPT, UPT, UPT, 0x80, 0x8 ;  /* 0x000000000008789c */ /* 0x000fe20003f0f070 */
[----:B------:R-:W-:Y:S01]  /*4860*/  SYNCS.ARRIVE.TRANS64.RED.A1T0 RZ, [UR13], RZ ;  /* 0x000000ffffff79a7 */ /* 0x000fe2000810040d */
[----:B------:R-:W-:Y:S09]  /*4870*/  @P3 BRA `(.L_x_79) ;  /* 0xfffffff000943947 */ /* 0x000ff2000383ffff */
[----:B------:R-:W-:-:S04]  /*4880*/  SHF.L.U32 R3, R31, 0x1f, RZ ;  /* 0x0000001f1f037819 */ /* 0x000fc800000006ff */
[----:B------:R-:W1:Y:S02]  /*4890*/  SYNCS.PHASECHK.TRANS64.TRYWAIT P0, [UR7+0x90], R3 ;  /* 0x00009003ff0075a7 */ /* 0x000e640008001107 */
[----:B-1----:R-:W-:Y:S05]  /*48a0*/  @!P0 BRA `(.L_x_80) ;  /* 0x0000009400b08947 */ /* 0x002fea0003800000 */
.L_x_150:
[----:B------:R-:W3:Y:S02]  /*48b0*/  SYNCS.PHASECHK.TRANS64.TRYWAIT P0, [UR7+0x98], R3 ;  /* 0x00009803ff0075a7 */ /* 0x000ee40008001107 */
[----:B---3--:R-:W-:Y:S05]  /*48c0*/  @!P0 BRA `(.L_x_81) ;  /* 0x0000009400c08947 */ /* 0x008fea0003800000 */
.L_x_152:
[----:B------:R-:W3:Y:S02]  /*48d0*/  SYNCS.PHASECHK.TRANS64.TRYWAIT P0, [UR7+0xa0], R3 ;  /* 0x0000a003ff0075a7 */ /* 0x000ee40008001107 */
[----:B---3--:R-:W-:Y:S05]  /*48e0*/  @!P0 BRA `(.L_x_82) ;  /* 0x0000009400d08947 */ /* 0x008fea0003800000 */
.L_x_154:
[----:B-1----:R-:W-:-:S07]  /*48f0*/  MOV R0, UR7 ;  /* 0x0000000700007c02 */ /* 0x002fce0008000f00 */
.L_x_83:
[----:B-1----:R-:W-:-:S04]  /*4900*/  SHF.L.U32 R3, R31, 0x1f, RZ ;  /* 0x0000001f1f037819 */ /* 0x002fc800000006ff */
[----:B------:R1:W3:Y:S03]  /*4910*/  SYNCS.PHASECHK.TRANS64.TRYWAIT P0, [R0+URZ+0xa8], R3 ;  /* 0x0000a803000075a7 */ /* 0x0002e600080011ff */
[----:B---3--:R-:W-:Y:S05]  /*4920*/  @!P0 NANOSLEEP.SYNCS 0x989680 ;  /* 0x009896800000895d */ /* 0x008fea0003900000 */
[----:B------:R-:W3:Y:S02]  /*4930*/  @!P0 SYNCS.PHASECHK.TRANS64 P0, [R0+URZ+0xa8], R3 ;  /* 0x0000a803000085a7 */ /* 0x000ee400080010ff */
[----:B--23--:R-:W-:Y:S05]  /*4940*/  @P0 EXIT ;  /* 0x000000000000094d */ /* 0x00cfea0003800000 */
[----:B------:R-:W-:Y:S05]  /*4950*/  BRA `(.L_x_83) ;  /* 0xfffffffc00e87947 */ /* 0x000fea000383ffff */
.L_x_68:
[----:B------:R-:W-:-:S06]  /*4960*/  UISETP.GE.AND UP0, UPT, UR8, 0x4, UPT ;  /* 0x000000040800788c */ /* 0x000fcc000bf06270 */
[----:B------:R-:W-:-:S13]  /*4970*/  PLOP3.LUT P0, PT, PT, PT, UP0, 0x80, 0x8 ;  /* 0x000000000008781c */ /* 0x000fda0003f0f008 */
[----:B------:R-:W-:Y:S05]  /*4980*/  @!P0 EXIT ;  /* 0x000000000000894d */ /* 0x000fea0003800000 */
[----:B------:R-:W-:Y:S01]  /*4990*/  BAR.SYNC.DEFER_BLOCKING 0x6, 0xa0 ;  /* 0x0182800000007b1d */ /* 0x000fe20000010000 */
[C---:B------:R-:W-:Y:S01]  /*49a0*/  IMAD.SHL.U32 R2, R192.reuse, 0x40, RZ ;  /* 0x00000040c0027824 */ /* 0x040fe200078e00ff */
[C---:B------:R-:W-:Y:S01]  /*49b0*/  LOP3.LUT R195, R192.reuse, 0x60, RZ, 0xc0, !PT ;  /* 0x00000060c0c37812 */ /* 0x040fe200078ec0ff */
[C---:B------:R-:W-:Y:S01]  /*49c0*/  IMAD.SHL.U32 R193, R192.reuse, 0x8, RZ ;  /* 0x00000008c0c17824 */ /* 0x040fe200078e00ff */
[C---:B------:R-:W-:Y:S01]  /*49d0*/  LOP3.LUT R194, R192.reuse, 0x2, RZ, 0xc0, !PT ;  /* 0x00000002c0c27812 */ /* 0x040fe200078ec0ff */
[----:B------:R-:W-:Y:S01]  /*49e0*/  IMAD.U32 R129, R192, 0x10000, RZ ;  /* 0x00010000c0817824 */ /* 0x000fe200078e00ff */
[----:B------:R-:W-:Y:S02]  /*49f0*/  UMOV UR41, 0x400 ;  /* 0x0000040000297882 */ /* 0x000fe40000000000 */
[----:B------:R-:W1:Y:S01]  /*4a00*/  LDC R179, c[0x0][0x370] ;  /* 0x0000dc00ffb37b82 */ /* 0x000e620000000800 */
[----:B------:R-:W-:Y:S01]  /*4a10*/  ULEA UR41, UR37, UR41, 0x18 ;  /* 0x0000002925297291 */ /* 0x000fe2000f8ec0ff */
[----:B------:R-:W-:Y:S01]  /*4a20*/  LOP3.LUT R4, R2, 0x180, RZ, 0xc0, !PT ;  /* 0x0000018002047812 */ /* 0x000fe200078ec0ff */
[----:B------:R-:W-:Y:S01]  /*4a30*/  IMAD.MOV.U32 R128, RZ, RZ, RZ ;  /* 0x000000ffff807224 */ /* 0x000fe200078e00ff */
[----:B------:R-:W-:Y:S01]  /*4a40*/  LOP3.LUT R129, R129, 0x600000, RZ, 0xc0, !PT ;  /* 0x0060000081817812 */ /* 0x000fe200078ec0ff */
[----:B------:R-:W-:Y:S01]  /*4a50*/  UIADD3 UR40, UPT, UPT, UR41, 0x200, URZ ;  /* 0x0000020029287890 */ /* 0x000fe2000fffe0ff */
[----:B------:R-:W-:Y:S01]  /*4a60*/  LOP3.LUT R193, R4, 0x30, R193, 0xf8, !PT ;  /* 0x0000003004c17812 */ /* 0x000fe200078ef8c1 */
[----:B------:R-:W-:Y:S01]  /*4a70*/  IMAD.MOV.U32 R190, RZ, RZ, RZ ;  /* 0x000000ffffbe7224 */ /* 0x000fe200078e00ff */
[----:B------:R-:W2:Y:S01]  /*4a80*/  LDC R180, c[0x0][0x374] ;  /* 0x0000dd00ffb47b82 */ /* 0x000ea20000000800 */
[----:B------:R-:W-:Y:S01]  /*4a90*/  LOP3.LUT R192, R192, 0x4, RZ, 0xc0, !PT ;  /* 0x00000004c0c07812 */ /* 0x000fe200078ec0ff */
[----:B------:R-:W-:Y:S01]  /*4aa0*/  IMAD.MOV.U32 R177, RZ, RZ, RZ ;  /* 0x000000ffffb17224 */ /* 0x000fe200078e00ff */
[----:B------:R-:W-:-:S02]  /*4ab0*/  LOP3.LUT R193, R193, 0x1e40, R2, 0xf8, !PT ;  /* 0x00001e40c1c17812 */ /* 0x000fc400078ef802 */
[----:B------:R-:W-:Y:S01]  /*4ac0*/  CS2R R188, SRZ ;  /* 0x0000000000bc7805 */ /* 0x000fe2000001ff00 */
[----:B------:R-:W-:Y:S01]  /*4ad0*/  IMAD.MOV.U32 R187, RZ, RZ, RZ ;  /* 0x000000ffffbb7224 */ /* 0x000fe200078e00ff */
[----:B------:R-:W-:Y:S01]  /*4ae0*/  IADD3 R191, PT, PT, -R192, 0x2, RZ ;  /* 0x00000002c0bf7810 */ /* 0x000fe20007ffe1ff */
[----:B------:R-:W4:Y:S01]  /*4af0*/  LDCU.64 UR46, c[0x0][0x348] ;  /* 0x00006900ff2e77ac */ /* 0x000f220008000a00 */
[----:B------:R-:W-:Y:S01]  /*4b00*/  VIADD R193, R193, UR40 ;  /* 0x00000028c1c17c36 */ /* 0x000fe20008000000 */
[----:B------:R-:W3:Y:S01]  /*4b10*/  LDS R0, [UR41+0x150] ;  /* 0x00015029ff007984 */ /* 0x000ee20008000800 */
[----:B------:R-:W-:Y:S01]  /*4b20*/  UIADD3 UR43, UPT, UPT, UR41, 0x8200, URZ ;  /* 0x00008200292b7890 */ /* 0x000fe2000fffe0ff */
[----:B------:R-:W-:Y:S01]  /*4b30*/  UMOV UR42, URZ ;  /* 0x000000ff002a7c82 */ /* 0x000fe20008000000 */
[----:B-1234-:R-:W-:-:S10]  /*4b40*/  IMAD.IADD R129, R0, 0x1, R129 ;  /* 0x0000000100817824 */ /* 0x01efd400078e0281 */
.L_x_109:
[----:B------:R-:W-:Y:S02]  /*4b50*/  LEA R0, R177, UR41, 0x3 ;  /* 0x00000029b1007c11 */ /* 0x000fe4000f8e18ff */
[----:B------:R-:W-:Y:S02]  /*4b60*/  SHF.L.U32 R3, R189, 0x1f, RZ ;  /* 0x0000001fbd037819 */ /* 0x000fe400000006ff */
[----:B------:R-:W-:Y:S02]  /*4b70*/  LEA R8, R177, UR41, 0x4 ;  /* 0x00000029b1087c11 */ /* 0x000fe4000f8e20ff */
[----:B------:R-:W1:Y:S02]  /*4b80*/  SYNCS.PHASECHK.TRANS64.TRYWAIT P0, [R0+URZ+0xc0], R3 ;  /* 0x0000c003000075a7 */ /* 0x000e6400080011ff */
[----:B-1----:R-:W-:Y:S05]  /*4b90*/  @!P0 BRA `(.L_x_84) ;  /* 0x00000094003c8947 */ /* 0x002fea0003800000 */
.L_x_155:
[----:B------:R-:W2:Y:S01]  /*4ba0*/  LDS.128 R8, [R8+0x130] ;  /* 0x0001300008087984 */ /* 0x000ea20000000c00 */
[----:B------:R-:W-:Y:S01]  /*4bb0*/  ISETP.GE.AND P0, PT, R124, 0x1, PT ;  /* 0x000000017c00780c */ /* 0x000fe20003f06270 */
        /* <DEDUP_REMOVED lines=9> */
[----:B--2---:R-:W-:-:S04]  /*4c50*/  LOP3.LUT P3, RZ, R10, 0x1, RZ, 0xc0, !PT ;  /* 0x000000010aff7812 */ /* 0x004fc8000786c0ff */
[----:B------:R-:W-:-:S09]  /*4c60*/  P2R R198, PR, RZ, 0x8 ;  /* 0x00000008ffc67803 */ /* 0x000fd20000000000 */
[----:B------:R-:W-:Y:S02]  /*4c70*/  @P3 MOV R185, R8 ;  /* 0x0000000800b93202 */ /* 0x000fe40000000f00 */
[----:B------:R-:W-:Y:S01]  /*4c80*/  @P3 LOP3.LUT R184, R9, 0xffff, RZ, 0xc0, !PT ;  /* 0x0000ffff09b83812 */ /* 0x000fe200078ec0ff */
[----:B-1----:R-:W-:Y:S06]  /*4c90*/  @!P0 BRA `(.L_x_85) ;  /* 0x0000000000b88947 */ /* 0x002fec0003800000 */
[----:B------:R-:W1:Y:S01]  /*4ca0*/  LDC.64 R4, c[0x0][0xb18] ;  /* 0x0002c600ff047b82 */ /* 0x000e620000000a00 */
[----:B------:R-:W-:-:S07]  /*4cb0*/  ISETP.NE.AND P0, PT, R124, 0x1, PT ;  /* 0x000000017c00780c */ /* 0x000fce0003f05270 */
[----:B------:R-:W2:Y:S08]  /*4cc0*/  LDC.64 R6, c[0x0][0xb10] ;  /* 0x0002c400ff067b82 */ /* 0x000eb00000000a00 */
[----:B------:R-:W3:Y:S08]  /*4cd0*/  LDC R0, c[0x0][0xb20] ;  /* 0x0002c800ff007b82 */ /* 0x000ef00000000800 */
[----:B------:R-:W4:Y:S01]  /*4ce0*/  LDC R12, c[0x0][0xb0c] ;  /* 0x0002c300ff0c7b82 */ /* 0x000f220000000800 */
[----:B-1----:R-:W-:Y:S01]  /*4cf0*/  IMAD.HI.U32 R13, R180, R5, RZ ;  /* 0x00000005b40d7227 */ /* 0x002fe200078e00ff */
[----:B------:R-:W-:-:S03]  /*4d00*/  ISETP.NE.AND P1, PT, R4, 0x1, PT ;  /* 0x000000010400780c */ /* 0x000fc60003f25270 */
[----:B------:R-:W-:-:S03]  /*4d10*/  IMAD.HI.U32 R5, R184, R5, RZ ;  /* 0x00000005b8057227 */ /* 0x000fc600078e00ff */
[----:B------:R-:W1:Y:S01]  /*4d20*/  LDC.64 R2, c[0x0][0xb28] ;  /* 0x0002ca00ff027b82 */ /* 0x000e620000000a00 */
[----:B--2---:R-:W-:-:S04]  /*4d30*/  IMAD.HI.U32 R14, R179, R6, RZ ;  /* 0x00000006b30e7227 */ /* 0x004fc800078e00ff */
        /* <DEDUP_REMOVED lines=10> */
[----:B-1----:R-:W-:-:S04]  /*4de0*/  IMAD.HI.U32 R14, R13, R2, RZ ;  /* 0x000000020d0e7227 */ /* 0x002fc800078e00ff */
        /* <DEDUP_REMOVED lines=25> */
.L_x_85:
[----:B------:R-:W1:Y:S02]  /*4f80*/  LDCU UR4, c[0x0][0xb30] ;  /* 0x00016600ff0477ac */ /* 0x000e640008000800 */
[----:B-1----:R-:W-:-:S09]  /*4f90*/  UISETP.NE.AND UP0, UPT, UR4, 0x1, UPT ;  /* 0x000000010400788c */ /* 0x002fd2000bf05270 */
[----:B------:R-:W-:Y:S05]  /*4fa0*/  BRA.U UP0, `(.L_x_86) ;  /* 0x0000000100407547 */ /* 0x000fea000b800000 */
[----:B------:R-:W1:Y:S08]  /*4fb0*/  LDC.64 R2, c[0x0][0xb18] ;  /* 0x0002c600ff027b82 */ /* 0x000e700000000a00 */
[----:B------:R-:W2:Y:S08]  /*4fc0*/  LDC.64 R4, c[0x0][0xb10] ;  /* 0x0002c400ff047b82 */ /* 0x000eb00000000a00 */
[----:B------:R-:W3:Y:S08]  /*4fd0*/  LDC R0, c[0x0][0xb20] ;  /* 0x0002c800ff007b82 */ /* 0x000ef00000000800 */
[----:B------:R-:W4:Y:S01]  /*4fe0*/  LDC R6, c[0x0][0xb0c] ;  /* 0x0002c300ff067b82 */ /* 0x000f220000000800 */
[----:B-1----:R-:W-:Y:S01]  /*4ff0*/  IMAD.HI.U32 R3, R184, R3, RZ ;  /* 0x00000003b8037227 */ /* 0x002fe200078e00ff */
[----:B------:R-:W-:-:S03]  /*5000*/  ISETP.NE.AND P0, PT, R2, 0x1, PT ;  /* 0x000000010200780c */ /* 0x000fc60003f05270 */
[----:B--2---:R-:W-:-:S05]  /*5010*/  IMAD.HI.U32 R4, R185, R4, RZ ;  /* 0x00000004b9047227 */ /* 0x004fca00078e00ff */
[----:B------:R-:W-:Y:S02]  /*5020*/  SHF.R.U32.HI R4, RZ, R5, R4 ;  /* 0x00000005ff047219 */ /* 0x000fe40000011604 */
[----:B---3--:R-:W-:-:S04]  /*5030*/  SHF.R.U32.HI R3, RZ, R0, R3 ;  /* 0x00000000ff037219 */ /* 0x008fc80000011603 */
[----:B------:R-:W-:Y:S02]  /*5040*/  SEL R0, R184, R3, !P0 ;  /* 0x00000003b8007207 */ /* 0x000fe40004000000 */
[----:B----4-:R-:W-:-:S04]  /*5050*/  ISETP.NE.AND P1, PT, R6, 0x1, PT ;  /* 0x000000010600780c */ /* 0x010fc80003f25270 */
[----:B------:R-:W-:-:S05]  /*5060*/  SEL R3, R185, R4, !P1 ;  /* 0x00000004b9037207 */ /* 0x000fca0004800000 */
[----:B------:R-:W-:Y:S02]  /*5070*/  IMAD.IADD R4, R0, 0x1, -R3 ;  /* 0x0000000100047824 */ /* 0x000fe400078e0a03 */
[----:B------:R-:W-:Y:S02]  /*5080*/  IMAD.IADD R3, R3, 0x1, -R0 ;  /* 0x0000000103037824 */ /* 0x000fe400078e0a00 */
[----:B------:R-:W-:Y:S02]  /*5090*/  IMAD R185, R4, R6, R185 ;  /* 0x0000000604b97224 */ /* 0x000fe400078e02b9 */
[----:B------:R-:W-:Y:S02]  /*50a0*/  IMAD R184, R3, R2, R184 ;  /* 0x0000000203b87224 */ /* 0x000fe400078e02b8 */
.L_x_86:
[----:B------:R-:W-:Y:S01]  /*50b0*/  ULOP3.LUT UP0, URZ, UR40, 0x1b0, URZ, 0xc0, !UPT ;  /* 0x000001b028ff7892 */ /* 0x000fe2000f80c0ff */
[----:B------:R-:W-:Y:S02]  /*50c0*/  IADD3 R177, PT, PT, R177, 0x1, RZ ;  /* 0x00000001b1b17810 */ /* 0x000fe40007ffe0ff */
[----:B------:R-:W-:-:S06]  /*50d0*/  @P3 SHF.R.U32.HI R186, RZ, 0x10, R9 ;  /* 0x00000010ffba3819 */ /* 0x000fcc0000011609 */
[----:B------:R-:W-:Y:S05]  /*50e0*/  BRA.U !UP0, `(.L_x_87) ;  /* 0x0000000108407547 */ /* 0x000fea000b800000 */
[----:B------:R-:W-:Y:S01]  /*50f0*/  MOV R2, 0x0 ;  /* 0x0000000000027802 */ /* 0x000fe20000000f00 */
[----:B------:R-:W1:Y:S01]  /*5100*/  LDCU.64 UR8, c[0x4][0x88] ;  /* 0x01001100ff0877ac */ /* 0x000e620008000a00 */
[----:B------:R-:W-:Y:S02]  /*5110*/  HFMA2 R12, -RZ, RZ, 0, 5.9604644775390625e-08 ;  /* 0x00000001ff0c7431 */ /* 0x000fe400000001ff */
[----:B------:R-:W-:Y:S01]  /*5120*/  IMAD.MOV.U32 R8, RZ, RZ, 0x70 ;  /* 0x00000070ff087424 */ /* 0x000fe200078e00ff */
[----:B------:R-:W2:Y:S01]  /*5130*/  LDCU.64 UR6, c[0x4][0x90] ;  /* 0x01001200ff0677ac */ /* 0x000ea20008000a00 */
[----:B------:R-:W3:Y:S01]  /*5140*/  LDC.64 R2, c[0x4][R2] ;  /* 0x0100000002027b82 */ /* 0x000ee20000000a00 */
[----:B------:R-:W-:Y:S01]  /*5150*/  IMAD.MOV.U32 R13, RZ, RZ, RZ ;  /* 0x000000ffff0d7224 */ /* 0x000fe200078e00ff */
[----:B------:R-:W4:Y:S01]  /*5160*/  LDCU.64 UR4, c[0x4][0x8] ;  /* 0x01000100ff0477ac */ /* 0x000f220008000a00 */
[----:B-1----:R-:W-:Y:S01]  /*5170*/  IMAD.U32 R4, RZ, RZ, UR8 ;  /* 0x00000008ff047e24 */ /* 0x002fe2000f8e00ff */
[----:B------:R-:W-:Y:S01]  /*5180*/  MOV R5, UR9 ;  /* 0x0000000900057c02 */ /* 0x000fe20008000f00 */
[----:B--2---:R-:W-:Y:S01]  /*5190*/  IMAD.U32 R6, RZ, RZ, UR6 ;  /* 0x00000006ff067e24 */ /* 0x004fe2000f8e00ff */
[----:B------:R-:W-:Y:S01]  /*51a0*/  MOV R7, UR7 ;  /* 0x0000000700077c02 */ /* 0x000fe20008000f00 */
[----:B----4-:R-:W-:Y:S01]  /*51b0*/  IMAD.U32 R10, RZ, RZ, UR4 ;  /* 0x00000004ff0a7e24 */ /* 0x010fe2000f8e00ff */
[----:B------:R-:W-:-:S02]  /*51c0*/  MOV R11, UR5 ;  /* 0x00000005000b7c02 */ /* 0x000fc40008000f00 */
[----:B------:R-:W-:-:S07]  /*51d0*/  LEPC R20, `(.L_x_87) ;  /* 0x000000001014794e */ /* 0x000fce0000000000 */
[----:B---3-5:R-:W-:Y:S05]  /*51e0*/  CALL.ABS.NOINC R2 ;  /* 0x0000000002007343 */ /* 0x028fea0003c00000 */
.L_x_87:
[----:B------:R-:W-:-:S09]  /*51f0*/  ULOP3.LUT UP0, URZ, UR43, 0x1b0, URZ, 0xc0, !UPT ;  /* 0x000001b02bff7892 */ /* 0x000fd2000f80c0ff */
        /* <DEDUP_REMOVED lines=17> */
.L_x_88:
[----:B------:R-:W1:Y:S02]  /*5310*/  LDC.64 R2, c[0x0][0x890] ;  /* 0x00022400ff027b82 */ /* 0x000e640000000a00 */
[----:B-1----:R-:W-:-:S04]  /*5320*/  ISETP.NE.U32.AND P4, PT, R2, RZ, PT ;  /* 0x000000ff0200720c */ /* 0x002fc80003f85070 */
[----:B------:R-:W-:-:S13]  /*5330*/  ISETP.NE.AND.EX P4, PT, R3, RZ, PT, P4 ;  /* 0x000000ff0300720c */ /* 0x000fda0003f85340 */
[----:B------:R-:W-:Y:S05]  /*5340*/  @!P4 BRA `(.L_x_89) ;  /* 0x000000000034c947 */ /* 0x000fea0003800000 */
[----:B------:R-:W1:Y:S02]  /*5350*/  LDCU.64 UR4, c[0x0][0x888] ;  /* 0x00011100ff0477ac */ /* 0x000e640008000a00 */
[----:B-1----:R-:W-:-:S04]  /*5360*/  UISETP.NE.U32.AND UP0, UPT, UR4, URZ, UPT ;  /* 0x000000ff0400728c */ /* 0x002fc8000bf05070 */
[----:B------:R-:W-:-:S09]  /*5370*/  UISETP.NE.AND.EX UP0, UPT, UR5, URZ, UPT, UP0 ;  /* 0x000000ff0500728c */ /* 0x000fd2000bf05300 */
[----:B------:R-:W-:Y:S05]  /*5380*/  BRA.U !UP0, `(.L_x_90) ;  /* 0x0000000108187547 */ /* 0x000fea000b800000 */
[----:B------:R-:W1:Y:S01]  /*5390*/  LDC.64 R4, c[0x0][0x888] ;  /* 0x00022200ff047b82 */ /* 0x000e620000000a00 */
[----:B------:R-:W-:-:S04]  /*53a0*/  IMAD R0, R2, UR36, RZ ;  /* 0x0000002402007c24 */ /* 0x000fc8000f8e02ff */
[----:B-1----:R-:W-:-:S05]  /*53b0*/  IMAD.WIDE R4, R0, 0x4, R4 ;  /* 0x0000000400047825 */ /* 0x002fca00078e0204 */
[----:B-----5:R1:W5:Y:S01]  /*53c0*/  LDG.E R143, desc[UR38][R4.64] ;  /* 0x00000026048f7981 */ /* 0x020362000c1e1900 */
[----:B------:R-:W-:Y:S01]  /*53d0*/  MOV R174, 0x1 ;  /* 0x0000000100ae7802 */ /* 0x000fe20000000f00 */
[----:B------:R-:W-:Y:S06]  /*53e0*/  BRA `(.L_x_89) ;  /* 0x00000000000c7947 */ /* 0x000fec0003800000 */
.L_x_90:
[----:B------:R-:W1:Y:S01]  /*53f0*/  LDCU UR4, c[0x0][0x880] ;  /* 0x00011000ff0477ac */ /* 0x000e620008000800 */
[----:B------:R-:W-:Y:S01]  /*5400*/  HFMA2 R174, -RZ, RZ, 0, 5.9604644775390625e-08 ;  /* 0x00000001ffae7431 */ /* 0x000fe200000001ff */
[----:B-1---5:R-:W-:Y:S02]  /*5410*/  MOV R143, UR4 ;  /* 0x00000004008f7c02 */ /* 0x022fe40008000f00 */
.L_x_89:
[----:B-1----:R-:W1:Y:S02]  /*5420*/  LDC.64 R4, c[0x0][0x8b0] ;  /* 0x00022c00ff047b82 */ /* 0x002e640000000a00 */
        /* <DEDUP_REMOVED lines=11> */
[----:B------:R-:W-:Y:S05]  /*54e0*/  BRA `(.L_x_91) ;  /* 0x0000000000087947 */ /* 0x000fea0003800000 */
.L_x_92:
[----:B------:R-:W1:Y:S02]  /*54f0*/  LDCU UR4, c[0x0][0x8a0] ;  /* 0x00011400ff0477ac */ /* 0x000e640008000800 */
[----:B-1---5:R-:W-:Y:S02]  /*5500*/  MOV R130, UR4 ;  /* 0x0000000400827c02 */ /* 0x022fe40008000f00 */
.L_x_91:
[----:B------:R-:W-:Y:S01]  /*5510*/  UISETP.NE.AND UP0, UPT, UR44, URZ, UPT ;  /* 0x000000ff2c00728c */ /* 0x000fe2000bf05270 */
[----:B------:R-:W-:Y:S02]  /*5520*/  PLOP3.LUT P0, PT, PT, PT, PT, 0x8, 0x80 ;  /* 0x000000000080781c */ /* 0x000fe40003f0e170 */
[----:B------:R-:W-:Y:S02]  /*5530*/  LEA R0, R128, UR41, 0x3 ;  /* 0x0000002980007c11 */ /* 0x000fe4000f8e18ff */
[----:B------:R-:W-:-:S04]  /*5540*/  P2R R199, PR, RZ, 0x1 ;  /* 0x00000001ffc77803 */ /* 0x000fc80000000000 */
[----:B------:R-:W-:Y:S05]  /*5550*/  BRA.U !UP0, `(.L_x_93) ;  /* 0x00000001083c7547 */ /* 0x000fea000b800000 */
[----:B------:R-:W-:-:S04]  /*5560*/  ISETP.NE.U32.AND P0, PT, R2, RZ, PT ;  /* 0x000000ff0200720c */ /* 0x000fc80003f05070 */
[----:B------:R-:W-:-:S13]  /*5570*/  ISETP.NE.AND.EX P0, PT, R3, RZ, PT, P0 ;  /* 0x000000ff0300720c */ /* 0x000fda0003f05300 */
[----:B-----5:R-:W-:-:S04]  /*5580*/  @!P0 FSETP.EQ.AND P1, PT, R143, RZ, PT ;  /* 0x000000ff8f00820b */ /* 0x020fc80003f22000 */
[----:B------:R-:W-:Y:S01]  /*5590*/  P2R R199, PR, RZ, 0x2 ;  /* 0x00000002ffc77803 */ /* 0x000fe20000000000 */
[----:B------:R-:W-:Y:S08]  /*55a0*/  @!P0 BRA `(.L_x_93) ;  /* 0x0000000000288947 */ /* 0x000ff00003800000 */
[----:B------:R-:W2:Y:S01]  /*55b0*/  LDCU.64 UR4, c[0x0][0x888] ;  /* 0x00011100ff0477ac */ /* 0x000ea20008000a00 */
[----:B------:R-:W-:Y:S02]  /*55c0*/  LOP3.LUT P1, RZ, R174, 0xff, RZ, 0xc0, !PT ;  /* 0x000000ffaeff7812 */ /* 0x000fe4000782c0ff */
[----:B------:R-:W-:-:S04]  /*55d0*/  FSETP.NEU.AND P0, PT, R143, RZ, PT ;  /* 0x000000ff8f00720b */ /* 0x000fc80003f0d000 */
[----:B------:R-:W-:Y:S02]  /*55e0*/  SEL R2, RZ, 0xffffffff, P0 ;  /* 0xffffffffff027807 */ /* 0x000fe40000000000 */
[----:B--2---:R-:W-:-:S04]  /*55f0*/  ISETP.NE.U32.AND P2, PT, RZ, UR4, PT ;  /* 0x00000004ff007c0c */ /* 0x004fc8000bf45070 */
[----:B------:R-:W-:-:S04]  /*5600*/  ISETP.NE.AND.EX P2, PT, RZ, UR5, PT, P2 ;  /* 0x00000005ff007c0c */ /* 0x000fc8000bf45320 */
[----:B------:R-:W-:-:S04]  /*5610*/  @!P1 SEL R2, RZ, 0xffffffff, P2 ;  /* 0xffffffffff029807 */ /* 0x000fc80001000000 */
[----:B------:R-:W-:-:S04]  /*5620*/  LOP3.LUT R2, R2, 0x1, RZ, 0xc0, !PT ;  /* 0x0000000102027812 */ /* 0x000fc800078ec0ff */
[----:B------:R-:W-:-:S04]  /*5630*/  ISETP.EQ.U32.AND P0, PT, R2, 0x1, PT ;  /* 0x000000010200780c */ /* 0x000fc80003f02070 */
[----:B------:R-:W-:-:S09]  /*5640*/  P2R R199, PR, RZ, 0x1 ;  /* 0x00000001ffc77803 */ /* 0x000fd20000000000 */
.L_x_93:
[----:B------:R-:W-:Y:S01]  /*5650*/  ISETP.NE.AND P5, PT, R199, RZ, PT ;  /* 0x000000ffc700720c */ /* 0x000fe20003fa5270 */
[----:B------:R-:W2:Y:S01]  /*5660*/  LDCU.64 UR4, c[0x0][0x888] ;  /* 0x00011100ff0477ac */ /* 0x000ea20008000a00 */
[----:B------:R-:W-:Y:S01]  /*5670*/  SHF.L.U32 R3, R190, 0x1f, RZ ;  /* 0x0000001fbe037819 */ /* 0x000fe200000006ff */
[----:B------:R-:W-:Y:S01]  /*5680*/  IMAD.MOV.U32 R183, RZ, RZ, 0x1 ;  /* 0x00000001ffb77424 */ /* 0x000fe200078e00ff */
[----:B-----5:R-:W-:Y:S01]  /*5690*/  FSETP.NEU.AND P3, PT, R143, RZ, PT ;  /* 0x000000ff8f00720b */ /* 0x020fe20003f6d000 */
[----:B------:R-:W-:Y:S01]  /*56a0*/  IMAD.SHL.U32 R176, R18, 0x100, RZ ;  /* 0x0000010012b07824 */ /* 0x000fe200078e00ff */
[----:B------:R-:W-:Y:S01]  /*56b0*/  CS2R R170, SRZ ;  /* 0x0000000000aa7805 */ /* 0x000fe2000001ff00 */
[----:B------:R-:W-:Y:S01]  /*56c0*/  IMAD.SHL.U32 R175, R19, 0x80, RZ ;  /* 0x0000008013af7824 */ /* 0x000fe200078e00ff */
[----:B------:R-:W-:Y:S01]  /*56d0*/  SEL R4, RZ, 0xffffffff, P3 ;  /* 0xffffffffff047807 */ /* 0x000fe20001800000 */
[----:B------:R-:W-:Y:S01]  /*56e0*/  IMAD R126, R128, 0x100, R129 ;  /* 0x00000100807e7824 */ /* 0x000fe200078e0281 */
[----:B------:R-:W-:Y:S01]  /*56f0*/  CS2R R168, SRZ ;  /* 0x0000000000a87805 */ /* 0x000fe2000001ff00 */
[----:B------:R-:W-:Y:S01]  /*5700*/  IMAD.MOV.U32 R127, RZ, RZ, RZ ;  /* 0x000000ffff7f7224 */ /* 0x000fe200078e00ff */
[----:B------:R-:W-:-:S02]  /*5710*/  CS2R R166, SRZ ;  /* 0x0000000000a67805 */ /* 0x000fc4000001ff00 */
[----:B------:R-:W-:Y:S01]  /*5720*/  @!P5 LEA R5, R188, UR41, 0x3 ;  /* 0x00000029bc05dc11 */ /* 0x000fe2000f8e18ff */
[----:B------:R-:W-:Y:S01]  /*5730*/  IMAD.MOV.U32 R182, RZ, RZ, R187 ;  /* 0x000000ffffb67224 */ /* 0x000fe200078e00bb */
[----:B------:R-:W-:Y:S01]  /*5740*/  @!P5 SHF.L.U32 R2, R187, 0x1f, RZ ;  /* 0x0000001fbb02d819 */ /* 0x000fe200000006ff */
[----:B------:R-:W-:Y:S01]  /*5750*/  IMAD.MOV.U32 R181, RZ, RZ, R188 ;  /* 0x000000ffffb57224 */ /* 0x000fe200078e00bc */
[----:B------:R-:W-:Y:S02]  /*5760*/  CS2R R164, SRZ ;  /* 0x0000000000a47805 */ /* 0x000fe4000001ff00 */
[----:B------:R-:W-:Y:S01]  /*5770*/  CS2R R162, SRZ ;  /* 0x0000000000a27805 */ /* 0x000fe2000001ff00 */
[----:B------:R-:W3:Y:S01]  /*5780*/  @!P5 SYNCS.PHASECHK.TRANS64.TRYWAIT P1, [R5+URZ+0x70], R2 ;  /* 0x000070020500d5a7 */ /* 0x000ee200080211ff */
[----:B--2---:R-:W-:Y:S02]  /*5790*/  ISETP.NE.U32.AND P2, PT, RZ, UR4, PT ;  /* 0x00000004ff007c0c */ /* 0x004fe4000bf45070 */
[----:B------:R-:W-:-:S02]  /*57a0*/  CS2R R160, SRZ ;  /* 0x0000000000a07805 */ /* 0x000fc4000001ff00 */
[----:B------:R-:W-:Y:S02]  /*57b0*/  CS2R R158, SRZ ;  /* 0x00000000009e7805 */ /* 0x000fe4000001ff00 */
[----:B------:R-:W-:Y:S02]  /*57c0*/  CS2R R156, SRZ ;  /* 0x00000000009c7805 */ /* 0x000fe4000001ff00 */
[----:B------:R-:W-:-:S04]  /*57d0*/  ISETP.NE.AND.EX P2, PT, RZ, UR5, PT, P2 ;  /* 0x00000005ff007c0c */ /* 0x000fc8000bf45320 */
[----:B-1----:R-:W-:Y:S02]  /*57e0*/  SEL R7, RZ, 0xffffffff, P2 ;  /* 0xffffffffff077807 */ /* 0x002fe40001000000 */
[----:B------:R-:W-:-:S04]  /*57f0*/  LOP3.LUT P2, RZ, R174, 0xff, RZ, 0xc0, !PT ;  /* 0x000000ffaeff7812 */ /* 0x000fc8000784c0ff */
[----:B------:R-:W-:Y:S01]  /*5800*/  @P4 SEL R4, R7, R4, !P2 ;  /* 0x0000000407044207 */ /* 0x000fe20005000000 */
[----:B------:R-:W1:Y:S03]  /*5810*/  SYNCS.PHASECHK.TRANS64.TRYWAIT P0, [R0+URZ+0xe0], R3 ;  /* 0x0000e003000075a7 */ /* 0x000e6600080011ff */
[----:B------:R-:W-:-:S04]  /*5820*/  LOP3.LUT R4, R4, 0x1, RZ, 0xc0, !PT ;  /* 0x0000000104047812 */ /* 0x000fc800078ec0ff */
[----:B------:R-:W-:-:S04]  /*5830*/  ISETP.NE.U32.AND P2, PT, R4, 0x1, PT ;  /* 0x000000010400780c */ /* 0x000fc80003f45070 */
[----:B------:R-:W-:Y:S02]  /*5840*/  P2R R197, PR, RZ, 0x4 ;  /* 0x00000004ffc57803 */ /* 0x000fe40000000000 */
[----:B---3--:R-:W-:Y:S02]  /*5850*/  @!P5 SEL R183, RZ, 0x1, !P1 ;  /* 0x00000001ffb7d807 */ /* 0x008fe40004800000 */
[----:B-1----:R-:W-:-:S07]  /*5860*/  SEL R178, RZ, 0x1, !P0 ;  /* 0x00000001ffb27807 */ /* 0x002fce0004000000 */
.L_x_108:
[----:B------:R-:W-:Y:S01]  /*5870*/  ISETP.NE.AND P0, PT, R199, RZ, PT ;  /* 0x000000ffc700720c */ /* 0x000fe20003f05270 */
[----:B------:R-:W-:Y:S05]  /*5880*/  YIELD ;  /* 0x0000000000007946 */ /* 0x000fea0003800000 */
[----:B------:R-:W-:Y:S07]  /*5890*/  BSSY B1, `(.L_x_94) ;  /* 0x0000029000017945 */ /* 0x000fee0003800000 */
[----:B------:R-:W-:Y:S05]  /*58a0*/  @P0 BRA `(.L_x_95) ;  /* 0x00000000009c0947 */ /* 0x000fea0003800000 */
[----:B------:R-:W-:Y:S01]  /*58b0*/  ISETP.NE.AND P1, PT, R197, RZ, PT ;  /* 0x000000ffc500720c */ /* 0x000fe20003f25270 */
[----:B------:R-:W-:Y:S01]  /*58c0*/  BSSY B0, `(.L_x_96) ;  /* 0x000000b000007945 */ /* 0x000fe20003800000 */
[----:B------:R-:W-:Y:S11]  /*58d0*/  ISETP.NE.AND P0, PT, R183, RZ, PT ;  /* 0x000000ffb700720c */ /* 0x000ff60003f05270 */
[----:B------:R-:W-:Y:S05]  /*58e0*/  @P1 LEA R5, R188, R193, 0xd ;  /* 0x000000c1bc051211 */ /* 0x000fea00078e68ff */
[--C-:B------:R-:W-:Y:S02]  /*58f0*/  @P1 IMAD R6, R194, -0x10, R5.reuse ;  /* 0xfffffff0c2061824 */ /* 0x100fe400078e0205 */
[----:B------:R-:W-:Y:S03]  /*5900*/  @P1 IMAD R4, R192, -0x10, R5 ;  /* 0xfffffff0c0041824 */ /* 0x000fe600078e0205 */
[----:B------:R-:W-:Y:S01]  /*5910*/  @P1 LEA R2, R191, R6, 0x4 ;  /* 0x00000006bf021211 */ /* 0x000fe200078e20ff */
[----:B------:R-:W-:Y:S06]  /*5920*/  @P0 BRA `(.L_x_97) ;  /* 0x0000000000100947 */ /* 0x000fec0003800000 */
[----:B------:R-:W-:Y:S02]  /*5930*/  LEA R3, R188, UR41, 0x3 ;  /* 0x00000029bc037c11 */ /* 0x000fe4000f8e18ff */
[----:B------:R-:W-:Y:S04]  /*5940*/  SHF.L.U32 R0, R187, 0x1f, RZ ;  /* 0x0000001fbb007819 */ /* 0x000fe800000006ff */
[----:B------:R-:W1:Y:S02]  /*5950*/  SYNCS.PHASECHK.TRANS64.TRYWAIT P0, [R3+URZ+0x70], R0 ;  /* 0x00007000030075a7 */ /* 0x000e6400080011ff */
[----:B-1----:R-:W-:Y:S05]  /*5960*/  @!P0 BRA `(.L_x_98) ;  /* 0x0000008400dc8947 */ /* 0x002fea0003800000 */
.L_x_97:
[----:B------:R-:W-:Y:S05]  /*5970*/  BSYNC B0 ;  /* 0x0000000000007941 */ /* 0x000fea0003800000 */
.L_x_96:
[----:B------:R-:W-:Y:S01]  /*5980*/  ISETP.NE.AND P0, PT, R197, RZ, PT ;  /* 0x000000ffc500720c */ /* 0x000fe20003f05270 */
[----:B-1----:R-:W-:Y:S01]  /*5990*/  IMAD.U32 R0, RZ, RZ, UR37 ;  /* 0x00000025ff007e24 */ /* 0x002fe2000f8e00ff */
[C---:B------:R-:W-:Y:S01]  /*59a0*/  LEA R3, R181.reuse, UR41, 0x3 ;  /* 0x00000029b5037c11 */ /* 0x040fe2000f8e18ff */
[----:B------:R-:W-:Y:S02]  /*59b0*/  VIADD R181, R181, 0x1 ;  /* 0x00000001b5b57836 */ /* 0x000fe40000000000 */
[----:B------:R-:W-:Y:S02]  /*59c0*/  VIADD R188, R188, 0x1 ;  /* 0x00000001bcbc7836 */ /* 0x000fe40000000000 */
[----:B------:R-:W-:Y:S01]  /*59d0*/  VIADD R3, R3, 0x90 ;  /* 0x0000009003037836 */ /* 0x000fe20000000000 */
[C---:B------:R-:W-:Y:S04]  /*59e0*/  ISETP.NE.AND P1, PT, R181.reuse, 0x4, PT ;  /* 0x00000004b500780c */ /* 0x040fe80003f25270 */
[----:B------:R-:W-:Y:S01]  /*59f0*/  PRMT R0, R0, 0x654, R3 ;  /* 0x0000065400007816 */ /* 0x000fe20000000003 */
[----:B------:R1:W2:Y:S01]  /*5a00*/  @P0 LDS.128 R156, [R5] ;  /* 0x00000000059c0984 */ /* 0x0002a20000000c00 */
[----:B------:R-:W-:Y:S02]  /*5a10*/  SEL R3, RZ, 0x1, P1 ;  /* 0x00000001ff037807 */ /* 0x000fe40000800000 */
[----:B------:R-:W-:Y:S01]  /*5a20*/  SEL R181, R181, RZ, P1 ;  /* 0x000000ffb5b57207 */ /* 0x000fe20000800000 */
[----:B------:R1:W3:Y:S01]  /*5a30*/  @P0 LDS.128 R164, [R4+0x20] ;  /* 0x0000200004a40984 */ /* 0x0002e20000000c00 */
[----:B------:R-:W-:Y:S03]  /*5a40*/  LOP3.LUT R182, R182, R3, RZ, 0x3c, !PT ;  /* 0x00000003b6b67212 */ /* 0x000fe600078e3cff */
[----:B------:R1:W4:Y:S04]  /*5a50*/  @P0 LDS.128 R160, [R6+0x10] ;  /* 0x0000100006a00984 */ /* 0x0003280000000c00 */
[----:B------:R1:W1:Y:S01]  /*5a60*/  @P0 LDS.128 R168, [R2+0x10] ;  /* 0x0000100002a80984 */ /* 0x0002620000000c00 */
[C---:B------:R-:W-:Y:S01]  /*5a70*/  ISETP.NE.AND P0, PT, R188.reuse, 0x4, PT ;  /* 0x00000004bc00780c */ /* 0x040fe20003f05270 */
[----:B------:R-:W-:Y:S01]  /*5a80*/  @!PT LDS RZ, [RZ] ;  /* 0x00000000fffff984 */ /* 0x000fe20000000800 */
[----:B------:R-:W-:Y:S01]  /*5a90*/  @!PT LDS RZ, [RZ] ;  /* 0x00000000fffff984 */ /* 0x000fe20000000800 */
[----:B------:R-:W-:Y:S01]  /*5aa0*/  @!PT LDS RZ, [RZ] ;  /* 0x00000000fffff984 */ /* 0x000fe20000000800 */
[----:B------:R-:W-:Y:S01]  /*5ab0*/  @!PT LDS RZ, [RZ] ;  /* 0x00000000fffff984 */ /* 0x000fe20000000800 */
[----:B------:R5:W-:Y:S06]  /*5ac0*/  MEMBAR.ALL.CTA ;  /* 0x0000000000007992 */ /* 0x000bec0000008000 */
[----:B-----5:R-:W5:Y:S01]  /*5ad0*/  FENCE.VIEW.ASYNC.S ;  /* 0x00000000000073c6 */ /* 0x020f620000000000 */
[----:B------:R-:W-:Y:S01]  /*5ae0*/  SEL R188, R188, RZ, P0 ;  /* 0x000000ffbcbc7207 */ /* 0x000fe20000000000 */
[----:B-----5:R5:W-:Y:S02]  /*5af0*/  SYNCS.ARRIVE.TRANS64.RED.A1T0 RZ, [R0+URZ], RZ ;  /* 0x000000ff00ff79a7 */ /* 0x020be400081004ff */
[----:B-----5:R-:W-:Y:S04]  /*5b00*/  SEL R0, RZ, 0x1, P0 ;  /* 0x00000001ff007807 */ /* 0x020fe80000000000 */
[----:B--234-:R-:W-:Y:S02]  /*5b10*/  LOP3.LUT R187, R187, R0, RZ, 0x3c, !PT ;  /* 0x00000000bbbb7212 */ /* 0x01cfe400078e3cff */
.L_x_95:
[----:B------:R-:W-:Y:S05]  /*5b20*/  BSYNC B1 ;  /* 0x0000000000017941 */ /* 0x000fea0003800000 */
.L_x_94:
[C---:B------:R-:W-:Y:S01]  /*5b30*/  LOP3.LUT P1, RZ, R127.reuse, R178, RZ, 0xfc, !PT ;  /* 0x000000b27fff7212 */ /* 0x040fe2000782fcff */
[----:B------:R-:W-:Y:S01]  /*5b40*/  IMAD.SHL.U32 R125, R127, 0x40, RZ ;  /* 0x000000407f7d7824 */ /* 0x000fe200078e00ff */
[----:B------:R-:W-:Y:S01]  /*5b50*/  LEA R200, R128, UR41, 0x3 ;  /* 0x0000002980c87c11 */ /* 0x000fe2000f8e18ff */
[----:B------:R-:W-:Y:S02]  /*5b60*/  BSSY B0, `(.L_x_99) ;  /* 0x0000009000007945 */ /* 0x000fe40003800000 */
[----:B------:R-:W-:Y:S05]  /*5b70*/  IMAD.IADD R16, R126, 0x1, R125 ;  /* 0x000000017e107824 */ /* 0x000fea00078e027d */
[----:B------:R-:W-:Y:S04]  /*5b80*/  SHF.R.U32.HI R3, RZ, 0x15, R16 ;  /* 0x00000015ff037819 */ /* 0x000fe80000011610 */
[----:B------:R-:W-:Y:S01]  /*5b90*/  LOP3.LUT P0, RZ, R3, 0x3, R196, 0x48, !PT ;  /* 0x0000000303ff7812 */ /* 0x000fe200078048c4 */
[----:B------:R-:W-:Y:S01]  /*5ba0*/  @!UPT UIADD3 URZ, UPT, UPT, URZ, URZ, URZ ;  /* 0x000000fffffff290 */ /* 0x000fe2000fffe0ff */
[----:B------:R-:W-:Y:S11]  /*5bb0*/  @P1 BRA `(.L_x_100) ;  /* 0x00000000000c1947 */ /* 0x000ff60003800000 */
[----:B------:R-:W-:Y:S04]  /*5bc0*/  SHF.L.U32 R3, R190, 0x1f, RZ ;  /* 0x0000001fbe037819 */ /* 0x000fe800000006ff */
[----:B------:R-:W2:Y:S02]  /*5bd0*/  SYNCS.PHASECHK.TRANS64.TRYWAIT P1, [R200+URZ+0xe0], R3 ;  /* 0x0000e003c80075a7 */ /* 0x000ea400080211ff */
[----:B--2---:R-:W-:Y:S05]  /*5be0*/  @!P1 BRA `(.L_x_101) ;  /* 0x0000008400509947 */ /* 0x004fea0003800000 */
.L_x_100:
[----:B------:R-:W-:Y:S05]  /*5bf0*/  BSYNC B0 ;  /* 0x0000000000007941 */ /* 0x000fea0003800000 */
.L_x_99:
[----:B------:R-:W-:Y:S05]  /*5c00*/  @!P0 BRA `(.L_x_102) ;  /* 0x0000000000408947 */ /* 0x000fea0003800000 */
[----:B------:R-:W3:Y:S01]  /*5c10*/  LDCU.64 UR8, c[0x4][0x78] ;  /* 0x01000f00ff0877ac */ /* 0x000ee20008000a00 */
[----:B--2---:R-:W-:Y:S01]  /*5c20*/  MOV R3, 0x0 ;  /* 0x0000000000037802 */ /* 0x004fe20000000f00 */
[----:B------:R-:W-:Y:S02]  /*5c30*/  HFMA2 R12, -RZ, RZ, 0, 5.9604644775390625e-08 ;  /* 0x00000001ff0c7431 */ /* 0x000fe400000001ff */
[----:B------:R-:W-:Y:S02]  /*5c40*/  IMAD.MOV.U32 R8, RZ, RZ, 0x192 ;  /* 0x00000192ff087424 */ /* 0x000fe400078e00ff */
[----:B------:R-:W-:Y:S01]  /*5c50*/  IMAD.MOV.U32 R13, RZ, RZ, RZ ;  /* 0x000000ffff0d7224 */ /* 0x000fe200078e00ff */
[----:B------:R-:W2:Y:S01]  /*5c60*/  LDCU.64 UR6, c[0x4][0x80] ;  /* 0x01001000ff0677ac */ /* 0x000ea20008000a00 */
[----:B-1----:R-:W1:Y:S01]  /*5c70*/  LDC.64 R2, c[0x4][R3] ;  /* 0x0100000003027b82 */ /* 0x002e620000000a00 */
[----:B------:R-:W4:Y:S01]  /*5c80*/  LDCU.64 UR4, c[0x4][0x18] ;  /* 0x01000300ff0477ac */ /* 0x000f220008000a00 */
[----:B---3--:R-:W-:Y:S01]  /*5c90*/  MOV R5, UR9 ;  /* 0x0000000900057c02 */ /* 0x008fe20008000f00 */
[----:B------:R-:W-:Y:S01]  /*5ca0*/  IMAD.U32 R4, RZ, RZ, UR8 ;  /* 0x00000008ff047e24 */ /* 0x000fe2000f8e00ff */
[----:B--2---:R-:W-:Y:S01]  /*5cb0*/  MOV R7, UR7 ;  /* 0x0000000700077c02 */ /* 0x004fe20008000f00 */
[----:B------:R-:W-:Y:S01]  /*5cc0*/  IMAD.U32 R6, RZ, RZ, UR6 ;  /* 0x00000006ff067e24 */ /* 0x000fe2000f8e00ff */
[----:B----4-:R-:W-:Y:S01]  /*5cd0*/  MOV R11, UR5 ;  /* 0x00000005000b7c02 */ /* 0x010fe20008000f00 */
[----:B------:R-:W-:Y:S02]  /*5ce0*/  IMAD.U32 R10, RZ, RZ, UR4 ;  /* 0x00000004ff0a7e24 */ /* 0x000fe4000f8e00ff */
[----:B------:R-:W-:Y:S07]  /*5cf0*/  LEPC R20, `(.L_x_102) ;  /* 0x000000001014794e */ /* 0x000fee0000000000 */
[----:B-1----:R-:W-:Y:S05]  /*5d00*/  CALL.ABS.NOINC R2 ;  /* 0x0000000002007343 */ /* 0x002fea0003c00000 */
.L_x_102:
[----:B------:R-:W-:Y:S01]  /*5d10*/  ISETP.NE.AND P3, PT, R127, 0x3, PT ;  /* 0x000000037f00780c */ /* 0x000fe20003f65270 */
[----:B------:R-:W-:Y:S05]  /*5d20*/  WARPSYNC.ALL ;  /* 0x0000000000007948 */ /* 0x000fea0003800000 */
[----:B------:R-:W-:Y:S01]  /*5d30*/  R2UR UR4, R16 ;  /* 0x00000000100472ca */ /* 0x000fe200000e0000 */
[----:B------:R-:W-:Y:S01]  /*5d40*/  USHF.L.U32 UR8, UR42, 0xd, URZ ;  /* 0x0000000d2a087899 */ /* 0x000fe200080006ff */
[-C--:B------:R-:W-:Y:S01]  /*5d50*/  F2FP.F16.E4M3.UNPACK_B R0, R161.reuse ;  /* 0x000000a1ff00723e */ /* 0x080fe200020006ff */
[----:B------:R-:W-:Y:S01]  /*5d60*/  HFMA2 R135, -RZ, RZ, 1.28515625, -179.25 ;  /* 0x3d24d99aff877431 */ /* 0x000fe200000001ff */
[-C--:B-1----:R-:W-:Y:S01]  /*5d70*/  F2FP.F16.E4M3.UNPACK_B R2, R160.reuse ;  /* 0x000000a0ff02723e */ /* 0x082fe200020006ff */
[----:B------:R-:W-:Y:S01]  /*5d80*/  HFMA2 R136, -RZ, RZ, 0.8349609375, 5.424022674560546875e-06 ;  /* 0x3aae005bff887431 */ /* 0x000fe200000001ff */
[----:B--2---:R-:W-:Y:S01]  /*5d90*/  F2FP.F16.E4M3.UNPACK_B R3, R160.H1 ;  /* 0x000000a0ff03723e */ /* 0x004fe200030006ff */
[--C-:B------:R-:W-:Y:S01]  /*5da0*/  HADD2.F32 R79, -RZ, R0.reuse.H0_H0 ;  /* 0x20000000ff4f7230 */ /* 0x100fe20000004100 */
[----:B------:R-:W-:Y:S01]  /*5db0*/  F2FP.F16.E4M3.UNPACK_B R144, R156 ;  /* 0x0000009cff90723e */ /* 0x000fe200020006ff */
[----:B------:R-:W-:Y:S01]  /*5dc0*/  HADD2.F32 R78, -RZ, R0.H1_H1 ;  /* 0x30000000ff4e7230 */ /* 0x000fe20000004100 */
[----:B------:R-:W-:Y:S01]  /*5dd0*/  F2FP.F16.E4M3.UNPACK_B R0, R162 ;  /* 0x000000a2ff00723e */ /* 0x000fe200020006ff */
[--C-:B------:R-:W-:Y:S01]  /*5de0*/  HADD2.F32 R75, -RZ, R2.reuse.H0_H0 ;  /* 0x20000002ff4b7230 */ /* 0x100fe20000004100 */
[----:B------:R-:W-:Y:S01]  /*5df0*/  F2FP.F16.E4M3.UNPACK_B R146, R156.H1 ;  /* 0x0000009cff92723e */ /* 0x000fe200030006ff */
[----:B------:R-:W-:Y:S01]  /*5e00*/  HADD2.F32 R74, -RZ, R2.H1_H1 ;  /* 0x30000002ff4a7230 */ /* 0x000fe20000004100 */
[----:B------:R-:W-:Y:S01]  /*5e10*/  F2FP.F16.E4M3.UNPACK_B R2, R161.H1 ;  /* 0x000000a1ff02723e */ /* 0x000fe200030006ff */
[--C-:B------:R-:W-:Y:S01]  /*5e20*/  HADD2.F32 R83, -RZ, R0.reuse.H0_H0 ;  /* 0x20000000ff537230 */ /* 0x100fe20000004100 */
[----:B------:R-:W-:Y:S01]  /*5e30*/  F2FP.F16.E4M3.UNPACK_B R148, R157 ;  /* 0x0000009dff94723e */ /* 0x000fe200020006ff */
[----:B------:R-:W-:Y:S01]  /*5e40*/  HADD2.F32 R82, -RZ, R0.H1_H1 ;  /* 0x30000000ff527230 */ /* 0x000fe20000004100 */
[----:B------:R-:W-:Y:S01]  /*5e50*/  F2FP.F16.E4M3.UNPACK_B R0, R163.H1 ;  /* 0x000000a3ff00723e */ /* 0x000fe200030006ff */
[--C-:B------:R-:W-:Y:S01]  /*5e60*/  HADD2.F32 R81, -RZ, R2.reuse.H0_H0 ;  /* 0x20000002ff517230 */ /* 0x100fe20000004100 */
[----:B------:R-:W-:Y:S01]  /*5e70*/  F2FP.F16.E4M3.UNPACK_B R150, R157.H1 ;  /* 0x0000009dff96723e */ /* 0x000fe200030006ff */
[----:B------:R-:W-:Y:S01]  /*5e80*/  HADD2.F32 R80, -RZ, R2.H1_H1 ;  /* 0x30000002ff507230 */ /* 0x000fe20000004100 */
[----:B------:R-:W-:Y:S01]  /*5e90*/  F2FP.F16.E4M3.UNPACK_B R2, R163 ;  /* 0x000000a3ff02723e */ /* 0x000fe200020006ff */
[--C-:B------:R-:W-:Y:S01]  /*5ea0*/  HADD2.F32 R89, -RZ, R0.reuse.H0_H0 ;  /* 0x20000000ff597230 */ /* 0x100fe20000004100 */
[-C--:B------:R-:W-:Y:S01]  /*5eb0*/  F2FP.F16.E4M3.UNPACK_B R152, R158.reuse ;  /* 0x0000009eff98723e */ /* 0x080fe200020006ff */
[----:B------:R-:W-:Y:S01]  /*5ec0*/  HADD2.F32 R88, -RZ, R0.H1_H1 ;  /* 0x30000000ff587230 */ /* 0x000fe20000004100 */
[----:B------:R-:W-:Y:S01]  /*5ed0*/  F2FP.F16.E4M3.UNPACK_B R0, R165 ;  /* 0x000000a5ff00723e */ /* 0x000fe200020006ff */
        /* <DEDUP_REMOVED lines=11> */
[----:B------:R-:W-:Y:S01]  /*5f90*/  F2FP.F16.E4M3.UNPACK_B R2, R165.H1 ;  /* 0x000000a5ff02723e */ /* 0x000fe200030006ff */
[--C-:B------:R-:W-:Y:S01]  /*5fa0*/  HADD2.F32 R77, -RZ, R3.reuse.H0_H0 ;  /* 0x20000003ff4d7230 */ /* 0x100fe20000004100 */
[----:B------:R-:W-:Y:S01]  /*5fb0*/  MOV R131, 0x3c09919f ;  /* 0x3c09919f00837802 */ /* 0x000fe20000000f00 */
[----:B------:R-:W-:Y:S01]  /*5fc0*/  HADD2.F32 R76, -RZ, R3.H1_H1 ;  /* 0x30000003ff4c7230 */ /* 0x000fe20000004100 */
[----:B------:R-:W-:Y:S01]  /*5fd0*/  F2FP.F16.E4M3.UNPACK_B R3, R162.H1 ;  /* 0x000000a2ff03723e */ /* 0x000fe200030006ff */
[--C-:B------:R-:W-:Y:S01]  /*5fe0*/  HADD2.F32 R99, -RZ, R0.reuse.H0_H0 ;  /* 0x20000000ff637230 */ /* 0x100fe20000004100 */
[----:B------:R-:W-:Y:S01]  /*5ff0*/  MOV R134, 0x3e235519 ;  /* 0x3e23551900867802 */ /* 0x000fe20000000f00 */
[----:B------:R-:W-:Y:S01]  /*6000*/  HADD2.F32 R98, -RZ, R0.H1_H1 ;  /* 0x30000000ff627230 */ /* 0x000fe20000004100 */
[-C--:B------:R-:W-:Y:S01]  /*6010*/  F2FP.F16.E4M3.UNPACK_B R0, R167.reuse.H1 ;  /* 0x000000a7ff00723e */ /* 0x080fe200030006ff */
[----:B------:R-:W1:Y:S01]  /*6020*/  LDTM.x64 R4, tmem[UR4] ;  /* 0x00000004000479ee */ /* 0x000e620008340000 */
[----:B------:R-:W-:Y:S01]  /*6030*/  MOV R132, 0x3f210a14 ;  /* 0x3f210a1400847802 */ /* 0x000fe20000000f00 */
[--C-:B------:R-:W-:Y:S02]  /*6040*/  HADD2.F32 R97, -RZ, R2.reuse.H0_H0 ;  /* 0x20000002ff617230 */ /* 0x100fe40000004100 */
[----:B------:R-:W-:Y:S02]  /*6050*/  HFMA2 R133, -RZ, RZ, 1.8525390625, -0.310791015625 ;  /* 0x3f69b4f9ff857431 */ /* 0x000fe400000001ff */
[----:B------:R-:W-:Y:S01]  /*6060*/  HADD2.F32 R96, -RZ, R2.H1_H1 ;  /* 0x30000002ff607230 */ /* 0x000fe20000004100 */
[----:B------:R-:W-:Y:S01]  /*6070*/  F2FP.F16.E4M3.UNPACK_B R2, R167 ;  /* 0x000000a7ff02723e */ /* 0x000fe200020006ff */
[--C-:B------:R-:W-:Y:S01]  /*6080*/  HADD2.F32 R85, -RZ, R3.reuse.H0_H0 ;  /* 0x20000003ff557230 */ /* 0x100fe20000004100 */
[----:B------:R-:W-:Y:S01]  /*6090*/  @!P3 NOP ;  /* 0x000000000000b918 */ /* 0x000fe20000000000 */
[----:B------:R-:W-:Y:S01]  /*60a0*/  HADD2.F32 R84, -RZ, R3.H1_H1 ;  /* 0x30000003ff547230 */ /* 0x000fe20000004100 */
[----:B------:R-:W-:Y:S01]  /*60b0*/  F2FP.F16.E4M3.UNPACK_B R3, R164.H1 ;  /* 0x000000a4ff03723e */ /* 0x000fe200030006ff */
[--C-:B------:R-:W-:Y:S01]  /*60c0*/  HADD2.F32 R105, -RZ, R0.reuse.H0_H0 ;  /* 0x20000000ff697230 */ /* 0x100fe20000004100 */
[----:B------:R-:W-:Y:S01]  /*60d0*/  BSSY.RECONVERGENT B0, `(.L_x_103) ;  /* 0x000073b000007945 */ /* 0x000fe20003800200 */
[----:B------:R-:W-:Y:S01]  /*60e0*/  HADD2.F32 R104, -RZ, R0.H1_H1 ;  /* 0x30000000ff687230 */ /* 0x000fe20000004100 */
[----:B------:R-:W-:Y:S01]  /*60f0*/  F2FP.F16.E4M3.UNPACK_B R0, R169 ;  /* 0x000000a9ff00723e */ /* 0x000fe200020006ff */
[--C-:B------:R-:W-:Y:S02]  /*6100*/  HADD2.F32 R103, -RZ, R2.reuse.H0_H0 ;  /* 0x20000002ff677230 */ /* 0x100fe40000004100 */
[----:B------:R-:W-:Y:S01]  /*6110*/  HADD2.F32 R102, -RZ, R2.H1_H1 ;  /* 0x30000002ff667230 */ /* 0x000fe20000004100 */
[----:B------:R-:W-:Y:S01]  /*6120*/  F2FP.F16.E4M3.UNPACK_B R2, R168 ;  /* 0x000000a8ff02723e */ /* 0x000fe200020006ff */
[--C-:B------:R-:W-:Y:S02]  /*6130*/  HADD2.F32 R93, -RZ, R3.reuse.H0_H0 ;  /* 0x20000003ff5d7230 */ /* 0x100fe40000004100 */
[----:B------:R-:W-:Y:S01]  /*6140*/  HADD2.F32 R92, -RZ, R3.H1_H1 ;  /* 0x30000003ff5c7230 */ /* 0x000fe20000004100 */
[----:B------:R-:W-:Y:S01]  /*6150*/  F2FP.F16.E4M3.UNPACK_B R3, R166.H1 ;  /* 0x000000a6ff03723e */ /* 0x000fe200030006ff */
[--C-:B------:R-:W-:Y:S02]  /*6160*/  HADD2.F32 R111, -RZ, R0.reuse.H0_H0 ;  /* 0x20000000ff6f7230 */ /* 0x100fe40000004100 */
[----:B------:R-:W-:Y:S01]  /*6170*/  HADD2.F32 R110, -RZ, R0.H1_H1 ;  /* 0x30000000ff6e7230 */ /* 0x000fe20000004100 */
[----:B------:R-:W-:Y:S01]  /*6180*/  F2FP.F16.E4M3.UNPACK_B R0, R170 ;  /* 0x000000aaff00723e */ /* 0x000fe200020006ff */
[--C-:B------:R-:W-:Y:S02]  /*6190*/  HADD2.F32 R107, -RZ, R2.reuse.H0_H0 ;  /* 0x20000002ff6b7230 */ /* 0x100fe40000004100 */
[C---:B-1----:R-:W-:Y:S01]  /*61a0*/  FMUL R7, R130.reuse, R7 ;  /* 0x0000000782077220 */ /* 0x042fe20000400000 */
[----:B------:R-:W-:Y:S01]  /*61b0*/  HADD2.F32 R106, -RZ, R2.H1_H1 ;  /* 0x30000002ff6a7230 */ /* 0x000fe20000004100 */
[----:B------:R-:W-:Y:S01]  /*61c0*/  F2FP.F16.E4M3.UNPACK_B R2, R169.H1 ;  /* 0x000000a9ff02723e */ /* 0x000fe200030006ff */
[--C-:B------:R-:W-:Y:S02]  /*61d0*/  HADD2.F32 R101, -RZ, R3.reuse.H0_H0 ;  /* 0x20000003ff657230 */ /* 0x100fe40000004100 */
[C---:B------:R-:W-:Y:S01]  /*61e0*/  FMUL R11, R130.reuse, R11 ;  /* 0x0000000b820b7220 */ /* 0x040fe20000400000 */
[----:B------:R-:W-:Y:S01]  /*61f0*/  HADD2.F32 R100, -RZ, R3.H1_H1 ;  /* 0x30000003ff647230 */ /* 0x000fe20000004100 */
[----:B------:R-:W-:Y:S01]  /*6200*/  F2FP.F16.E4M3.UNPACK_B R3, R168.H1 ;  /* 0x000000a8ff03723e */ /* 0x000fe200030006ff */
[--C-:B------:R-:W-:Y:S02]  /*6210*/  HADD2.F32 R115, -RZ, R0.reuse.H0_H0 ;  /* 0x20000000ff737230 */ /* 0x100fe40000004100 */
[C---:B------:R-:W-:Y:S01]  /*6220*/  FMUL R15, R130.reuse, R15 ;  /* 0x0000000f820f7220 */ /* 0x040fe20000400000 */
[----:B------:R-:W-:Y:S01]  /*6230*/  HADD2.F32 R114, -RZ, R0.H1_H1 ;  /* 0x30000000ff727230 */ /* 0x000fe20000004100 */
[----:B------:R-:W-:Y:S01]  /*6240*/  F2FP.F16.E4M3.UNPACK_B R0, R171.H1 ;  /* 0x000000abff00723e */ /* 0x000fe200030006ff */
[--C-:B------:R-:W-:Y:S02]  /*6250*/  HADD2.F32 R112, -RZ, R2.reuse.H1_H1 ;  /* 0x30000002ff707230 */ /* 0x100fe40000004100 */
[C---:B------:R-:W-:Y:S01]  /*6260*/  FMUL R19, R130.reuse, R19 ;  /* 0x0000001382137220 */ /* 0x040fe20000400000 */
[----:B------:R-:W-:Y:S01]  /*6270*/  HADD2.F32 R113, -RZ, R2.H0_H0 ;  /* 0x20000002ff717230 */ /* 0x000fe20000004100 */
[----:B------:R-:W-:Y:S01]  /*6280*/  F2FP.F16.E4M3.UNPACK_B R2, R171 ;  /* 0x000000abff02723e */ /* 0x000fe200020006ff */
[--C-:B------:R-:W-:Y:S02]  /*6290*/  HADD2.F32 R109, -RZ, R3.reuse.H0_H0 ;  /* 0x20000003ff6d7230 */ /* 0x100fe40000004100 */
[C---:B------:R-:W-:Y:S01]  /*62a0*/  FMUL R23, R130.reuse, R23 ;  /* 0x0000001782177220 */ /* 0x040fe20000400000 */
[----:B------:R-:W-:Y:S01]  /*62b0*/  HADD2.F32 R108, -RZ, R3.H1_H1 ;  /* 0x30000003ff6c7230 */ /* 0x000fe20000004100 */
[----:B------:R-:W-:Y:S01]  /*62c0*/  F2FP.F16.E4M3.UNPACK_B R3, R170.H1 ;  /* 0x000000aaff03723e */ /* 0x000fe200030006ff */
[----:B------:R-:W-:Y:S02]  /*62d0*/  HADD2.F32 R142, -RZ, R144.H0_H0 ;  /* 0x20000090ff8e7230 */ /* 0x000fe40000004100 */
[C---:B------:R-:W-:Y:S01]  /*62e0*/  FMUL R27, R130.reuse, R27 ;  /* 0x0000001b821b7220 */ /* 0x040fe20000400000 */
[--C-:B------:R-:W-:Y:S02]  /*62f0*/  HADD2.F32 R122, -RZ, R0.reuse.H1_H1 ;  /* 0x30000000ff7a7230 */ /* 0x100fe40000004100 */
[C---:B------:R-:W-:Y:S01]  /*6300*/  FMUL R31, R130.reuse, R31 ;  /* 0x0000001f821f7220 */ /* 0x040fe20000400000 */
[----:B------:R-:W-:Y:S02]  /*6310*/  HADD2.F32 R120, -RZ, R0.H0_H0 ;  /* 0x20000000ff787230 */ /* 0x000fe40000004100 */
[C---:B------:R-:W-:Y:S01]  /*6320*/  FMUL R0, R130.reuse, R4 ;  /* 0x0000000482007220 */ /* 0x040fe20000400000 */
[----:B------:R-:W-:Y:S02]  /*6330*/  HADD2.F32 R145, -RZ, R144.H1_H1 ;  /* 0x30000090ff917230 */ /* 0x000fe40000004100 */
[C---:B------:R-:W-:Y:S01]  /*6340*/  FMUL R4, R130.reuse, R8 ;  /* 0x0000000882047220 */ /* 0x040fe20000400000 */
[--C-:B------:R-:W-:Y:S02]  /*6350*/  HADD2.F32 R119, -RZ, R2.reuse.H0_H0 ;  /* 0x20000002ff777230 */ /* 0x100fe40000004100 */
[C---:B------:R-:W-:Y:S01]  /*6360*/  FFMA R0, R143.reuse, R142, R0 ;  /* 0x0000008e8f007223 */ /* 0x040fe20000000000 */
[----:B------:R-:W-:Y:S01]  /*6370*/  MOV R142, 0x38eb4c3a ;  /* 0x38eb4c3a008e7802 */ /* 0x000fe20000000f00 */
[----:B------:R-:W-:Y:S02]  /*6380*/  HADD2.F32 R118, -RZ, R2.H1_H1 ;  /* 0x30000002ff767230 */ /* 0x000fe40000004100 */
[C---:B------:R-:W-:Y:S01]  /*6390*/  FMUL R2, R130.reuse, R5 ;  /* 0x0000000582027220 */ /* 0x040fe20000400000 */
[--C-:B------:R-:W-:Y:S02]  /*63a0*/  HADD2.F32 R144, -RZ, R146.reuse.H0_H0 ;  /* 0x20000092ff907230 */ /* 0x100fe40000004100 */
[C---:B------:R-:W-:Y:S01]  /*63b0*/  FMUL R5, R130.reuse, R9 ;  /* 0x0000000982057220 */ /* 0x040fe20000400000 */
[--C-:B------:R-:W-:Y:S02]  /*63c0*/  HADD2.F32 R117, -RZ, R3.reuse.H0_H0 ;  /* 0x20000003ff757230 */ /* 0x100fe40000004100 */
[C---:B------:R-:W-:Y:S01]  /*63d0*/  FFMA R2, R143.reuse, R145, R2 ;  /* 0x000000918f027223 */ /* 0x040fe20000000002 */
[----:B------:R-:W-:Y:S02]  /*63e0*/  HADD2.F32 R116, -RZ, R3.H1_H1 ;  /* 0x30000003ff747230 */ /* 0x000fe40000004100 */
[C---:B------:R-:W-:Y:S01]  /*63f0*/  FMUL R3, R130.reuse, R6 ;  /* 0x0000000682037220 */ /* 0x040fe20000400000 */
[----:B------:R-:W-:Y:S02]  /*6400*/  HADD2.F32 R146, -RZ, R146.H1_H1 ;  /* 0x30000092ff927230 */ /* 0x000fe40000004100 */
[C---:B------:R-:W-:Y:S01]  /*6410*/  FMUL R6, R130.reuse, R10 ;  /* 0x0000000a82067220 */ /* 0x040fe20000400000 */
[--C-:B------:R-:W-:Y:S02]  /*6420*/  HADD2.F32 R147, -RZ, R148.reuse.H0_H0 ;  /* 0x20000094ff937230 */ /* 0x100fe40000004100 */
[C---:B------:R-:W-:Y:S01]  /*6430*/  FFMA R3, R143.reuse, R144, R3 ;  /* 0x000000908f037223 */ /* 0x040fe20000000003 */
[----:B------:R-:W-:Y:S02]  /*6440*/  HADD2.F32 R148, -RZ, R148.H1_H1 ;  /* 0x30000094ff947230 */ /* 0x000fe40000004100 */
[C---:B------:R-:W-:Y:S01]  /*6450*/  FFMA R7, R143.reuse, R146, R7 ;  /* 0x000000928f077223 */ /* 0x040fe20000000007 */
[--C-:B------:R-:W-:Y:S02]  /*6460*/  HADD2.F32 R149, -RZ, R150.reuse.H0_H0 ;  /* 0x20000096ff957230 */ /* 0x100fe40000004100 */
[C---:B------:R-:W-:Y:S01]  /*6470*/  FFMA R4, R143.reuse, R147, R4 ;  /* 0x000000938f047223 */ /* 0x040fe20000000004 */
[----:B------:R-:W-:Y:S02]  /*6480*/  HADD2.F32 R150, -RZ, R150.H1_H1 ;  /* 0x30000096ff967230 */ /* 0x000fe40000004100 */
[C---:B------:R-:W-:Y:S01]  /*6490*/  FMUL R8, R130.reuse, R12 ;  /* 0x0000000c82087220 */ /* 0x040fe20000400000 */
        /* <DEDUP_REMOVED lines=10> */
[C---:B------:R-:W-:Y:S01]  /*6540*/  FFMA R8, R143.reuse, R151, R8 ;  /* 0x000000978f087223 */ /* 0x040fe20000000008 */
[----:B------:R-:W-:Y:S02]  /*6550*/  HADD2.F32 R70, -RZ, R154.H1_H1 ;  /* 0x3000009aff467230 */ /* 0x000fe40000004100 */
[C---:B------:R-:W-:Y:S01]  /*6560*/  FMUL R12, R130.reuse, R16 ;  /* 0x00000010820c7220 */ /* 0x040fe20000400000 */
[C---:B------:R-:W-:Y:S01]  /*6570*/  FFMA R9, R143.reuse, R152, R9 ;  /* 0x000000988f097223 */ /* 0x040fe20000000009 */
[--C-:B------:R-:W-:Y:S02]  /*6580*/  HADD2.F32 R73, -RZ, R153.reuse.H0_H0 ;  /* 0x20000099ff497230 */ /* 0x100fe40000004100 */
[C---:B------:R-:W-:Y:S01]  /*6590*/  FMUL R13, R130.reuse, R17 ;  /* 0x00000011820d7220 */ /* 0x040fe20000400000 */
[----:B------:R-:W-:Y:S02]  /*65a0*/  HADD2.F32 R72, -RZ, R153.H1_H1 ;  /* 0x30000099ff487230 */ /* 0x000fe40000004100 */
[C---:B------:R-:W-:Y:S01]  /*65b0*/  FMUL R14, R130.reuse, R18 ;  /* 0x00000012820e7220 */ /* 0x040fe20000400000 */
[C---:B------:R-:W-:Y:S01]  /*65c0*/  FFMA R10, R143.reuse, R69, R10 ;  /* 0x000000458f0a7223 */ /* 0x040fe2000000000a */
[C---:B------:R-:W-:Y:S01]  /*65d0*/  FFMA R15, R143.reuse, R68, R15 ;  /* 0x000000448f0f7223 */ /* 0x040fe2000000000f */
[C---:B------:R-:W-:Y:S01]  /*65e0*/  FFMA R12, R143.reuse, R71, R12 ;  /* 0x000000478f0c7223 */ /* 0x040fe2000000000c */
[C---:B------:R-:W-:Y:S01]  /*65f0*/  FMUL R16, R130.reuse, R20 ;  /* 0x0000001482107220 */ /* 0x040fe20000400000 */
[C---:B------:R-:W-:Y:S01]  /*6600*/  FFMA R13, R143.reuse, R70, R13 ;  /* 0x000000468f0d7223 */ /* 0x040fe2000000000d */
[C---:B------:R-:W-:Y:S01]  /*6610*/  FMUL R17, R130.reuse, R21 ;  /* 0x0000001582117220 */ /* 0x040fe20000400000 */
[C---:B------:R-:W-:Y:S01]  /*6620*/  FFMA R14, R143.reuse, R73, R14 ;  /* 0x000000498f0e7223 */ /* 0x040fe2000000000e */
[C---:B------:R-:W-:Y:S01]  /*6630*/  FMUL R18, R130.reuse, R22 ;  /* 0x0000001682127220 */ /* 0x040fe20000400000 */
[C---:B------:R-:W-:Y:S01]  /*6640*/  FFMA R19, R143.reuse, R72, R19 ;  /* 0x000000488f137223 */ /* 0x040fe20000000013 */
[C---:B------:R-:W-:Y:S01]  /*6650*/  FFMA R16, R143.reuse, R75, R16 ;  /* 0x0000004b8f107223 */ /* 0x040fe20000000010 */
[C---:B------:R-:W-:Y:S01]  /*6660*/  FMUL R20, R130.reuse, R24 ;  /* 0x0000001882147220 */ /* 0x040fe20000400000 */
[C---:B------:R-:W-:Y:S01]  /*6670*/  FFMA R17, R143.reuse, R74, R17 ;  /* 0x0000004a8f117223 */ /* 0x040fe20000000011 */
[C---:B------:R-:W-:Y:S01]  /*6680*/  FMUL R21, R130.reuse, R25 ;  /* 0x0000001982157220 */ /* 0x040fe20000400000 */
        /* <DEDUP_REMOVED lines=59> */
[----:B------:R-:W-:Y:S01]  /*6a40*/  FMUL R52, R130, R56 ;  /* 0x0000003882347220 */ /* 0x000fe20000400000 */
[C---:B------:R-:W-:Y:S01]  /*6a50*/  FFMA R49, R143.reuse, R106, R49 ;  /* 0x0000006a8f317223 */ /* 0x040fe20000000031 */
[----:B------:R-:W-:Y:S01]  /*6a60*/  FMUL R71, R0, 0.70710676908493041992 ;  /* 0x3f3504f300477820 */ /* 0x000fe20000400000 */
[C---:B------:R-:W-:Y:S01]  /*6a70*/  FMUL R53, R130.reuse, R57 ;  /* 0x0000003982357220 */ /* 0x040fe20000400000 */
[----:B------:R-:W-:Y:S01]  /*6a80*/  FFMA R50, R143, R109, R50 ;  /* 0x0000006d8f327223 */ /* 0x000fe20000000032 */
[C---:B------:R-:W-:Y:S01]  /*6a90*/  FMUL R54, R130.reuse, R58 ;  /* 0x0000003a82367220 */ /* 0x040fe20000400000 */
[C---:B------:R-:W-:Y:S01]  /*6aa0*/  FMUL R56, R130.reuse, R60 ;  /* 0x0000003c82387220 */ /* 0x040fe20000400000 */
[----:B------:R-:W-:Y:S01]  /*6ab0*/  FSETP.GE.AND P2, PT, |R71|, 1.0029599666595458984, PT ;  /* 0x3f8060fe4700780b */ /* 0x000fe20003f46200 */
[C---:B------:R-:W-:Y:S01]  /*6ac0*/  FFMA R55, R143.reuse, R108, R55 ;  /* 0x0000006c8f377223 */ /* 0x040fe20000000037 */
[----:B------:R-:W-:Y:S01]  /*6ad0*/  FMUL R59, R130, R59 ;  /* 0x0000003b823b7220 */ /* 0x000fe20000400000 */
[C---:B------:R-:W-:Y:S01]  /*6ae0*/  FFMA R52, R143.reuse, R111, R52 ;  /* 0x0000006f8f347223 */ /* 0x040fe20000000034 */
[----:B------:R-:W-:Y:S01]  /*6af0*/  FSEL R69, R142, 8.4834944573231041431e-05, P2 ;  /* 0x38b1e96a8e457808 */ /* 0x000fe20001000000 */
[C---:B------:R-:W-:Y:S01]  /*6b00*/  FMUL R60, R130.reuse, R64 ;  /* 0x00000040823c7220 */ /* 0x040fe20000400000 */
[----:B------:R-:W-:Y:S01]  /*6b10*/  FFMA R53, R143, R110, R53 ;  /* 0x0000006e8f357223 */ /* 0x000fe20000000035 */
[C---:B------:R-:W-:Y:S01]  /*6b20*/  FMUL R57, R130.reuse, R61 ;  /* 0x0000003d82397220 */ /* 0x040fe20000400000 */
[----:B------:R-:W-:Y:S01]  /*6b30*/  FMUL R64, R71, R71 ;  /* 0x0000004747407220 */ /* 0x000fe20000400000 */
[C---:B------:R-:W-:Y:S01]  /*6b40*/  FFMA R54, R143.reuse, R113, R54 ;  /* 0x000000718f367223 */ /* 0x040fe20000000036 */
[C---:B------:R-:W-:Y:S01]  /*6b50*/  FMUL R58, R130.reuse, R62 ;  /* 0x0000003e823a7220 */ /* 0x040fe20000400000 */
[----:B------:R-:W-:Y:S01]  /*6b60*/  FFMA R59, R143, R112, R59 ;  /* 0x000000708f3b7223 */ /* 0x000fe2000000003b */
[----:B------:R-:W-:Y:S01]  /*6b70*/  FMUL R63, R130, R63 ;  /* 0x0000003f823f7220 */ /* 0x000fe20000400000 */
[----:B------:R-:W-:Y:S01]  /*6b80*/  FSEL R68, |R71|, R64, P2 ;  /* 0x0000004047447208 */ /* 0x000fe20001000200 */
[C---:B------:R-:W-:Y:S01]  /*6b90*/  FFMA R56, R143.reuse, R115, R56 ;  /* 0x000000738f387223 */ /* 0x040fe20000000038 */
[----:B------:R-:W-:Y:S01]  /*6ba0*/  FSEL R64, -R136, -0.00082130916416645050049, P2 ;  /* 0xba574d2088407808 */ /* 0x000fe20001000100 */
[----:B------:R-:W-:Y:S01]  /*6bb0*/  FFMA R57, R143, R114, R57 ;  /* 0x000000728f397223 */ /* 0x000fe20000000039 */
[C---:B------:R-:W-:Y:S01]  /*6bc0*/  FMUL R61, R130.reuse, R65 ;  /* 0x00000041823d7220 */ /* 0x040fe20000400000 */
[----:B------:R-:W-:Y:S01]  /*6bd0*/  FSEL R65, R131, 0.0052134888246655464172, P2 ;  /* 0x3baad5ea83417808 */ /* 0x000fe20001000000 */
[----:B------:R-:W-:Y:S01]  /*6be0*/  FFMA R58, R143, R117, R58 ;  /* 0x000000758f3a7223 */ /* 0x000fe2000000003a */
[C---:B------:R-:W-:Y:S01]  /*6bf0*/  FMUL R62, R130.reuse, R66 ;  /* 0x00000042823e7220 */ /* 0x040fe20000400000 */
[----:B------:R-:W-:Y:S01]  /*6c00*/  FSEL R66, -R135, -0.026868773624300956726, P2 ;  /* 0xbcdc1be787427808 */ /* 0x000fe20001000100 */
[----:B------:R-:W-:Y:S01]  /*6c10*/  FMUL R67, R130, R67 ;  /* 0x0000004382437220 */ /* 0x000fe20000400000 */
[C---:B------:R-:W-:Y:S01]  /*6c20*/  FFMA R63, R143.reuse, R116, R63 ;  /* 0x000000748f3f7223 */ /* 0x040fe2000000003f */
[C---:B------:R-:W-:Y:S01]  /*6c30*/  FFMA R60, R143.reuse, R119, R60 ;  /* 0x000000778f3c7223 */ /* 0x040fe2000000003c */
[C---:B------:R-:W-:Y:S01]  /*6c40*/  FFMA R61, R143.reuse, R118, R61 ;  /* 0x000000768f3d7223 */ /* 0x040fe2000000003d */
[C---:B------:R-:W-:Y:S01]  /*6c50*/  FFMA R62, R143.reuse, R120, R62 ;  /* 0x000000788f3e7223 */ /* 0x040fe2000000003e */
[----:B------:R-:W-:Y:S01]  /*6c60*/  FFMA R67, R143, R122, R67 ;  /* 0x0000007a8f437223 */ /* 0x000fe20000000043 */
[-C--:B------:R-:W-:Y:S01]  /*6c70*/  FFMA R64, R69, R68.reuse, R64 ;  /* 0x0000004445407223 */ /* 0x080fe20000000040 */
[----:B------:R-:W-:Y:S01]  /*6c80*/  FSEL R69, R134, 0.11284004896879196167, P2 ;  /* 0x3de718af86457808 */ /* 0x000fe20001000000 */
[----:B------:R-:W-:Y:S01]  /*6c90*/  FMUL R74, R2, 0.70710676908493041992 ;  /* 0x3f3504f3024a7820 */ /* 0x000fe20000400000 */
[----:B------:R-:W-:Y:S01]  /*6ca0*/  FMUL R94, R22, 0.70710676908493041992 ;  /* 0x3f3504f3165e7820 */ /* 0x000fe20000400000 */
[----:B------:R-:W-:Y:S01]  /*6cb0*/  FFMA R65, R64, R68, R65 ;  /* 0x0000004440417223 */ /* 0x000fe20000000041 */
[----:B------:R-:W-:Y:S01]  /*6cc0*/  FSEL R64, R133, -0.37612664699554443359, P2 ;  /* 0xbec093ac85407808 */ /* 0x000fe20001000000 */
[C---:B------:R-:W-:Y:S01]  /*6cd0*/  FMUL R75, R74.reuse, R74 ;  /* 0x0000004a4a4b7220 */ /* 0x040fe20000400000 */
[----:B------:R-:W-:Y:S01]  /*6ce0*/  FSETP.GE.AND P1, PT, |R74|, 1.0029599666595458984, PT ;  /* 0x3f8060fe4a00780b */ /* 0x000fe20003f26200 */
[-C--:B------:R-:W-:Y:S01]  /*6cf0*/  FFMA R66, R65, R68.reuse, R66 ;  /* 0x0000004441427223 */ /* 0x080fe20000000042 */
[----:B------:R-:W-:Y:S01]  /*6d00*/  FSEL R65, R132, 0.12837915122509002686, P2 ;  /* 0x3e0375d384417808 */ /* 0x000fe20001000000 */
[----:B------:R-:W-:Y:S01]  /*6d10*/  FMUL R112, R40, 0.70710676908493041992 ;  /* 0x3f3504f328707820 */ /* 0x000fe20000400000 */
[----:B------:R-:W-:Y:S01]  /*6d20*/  FSEL R75, |R74|, R75, P1 ;  /* 0x0000004b4a4b7208 */ /* 0x000fe20000800200 */
[-C--:B------:R-:W-:Y:S01]  /*6d30*/  FFMA R69, R66, R68.reuse, R69 ;  /* 0x0000004442457223 */ /* 0x080fe20000000045 */
[----:B------:R-:W-:Y:S01]  /*6d40*/  FSEL R66, -R68, R71, P2 ;  /* 0x0000004744427208 */ /* 0x000fe20001000100 */
[----:B------:R-:W-:Y:S01]  /*6d50*/  FMUL R73, R3, 0.70710676908493041992 ;  /* 0x3f3504f303497820 */ /* 0x000fe20000400000 */
[----:B------:R-:W-:Y:S01]  /*6d60*/  FMUL R40, R40, 0.5 ;  /* 0x3f00000028287820 */ /* 0x000fe20000400000 */
[-C--:B------:R-:W-:Y:S01]  /*6d70*/  FFMA R64, R69, R68.reuse, R64 ;  /* 0x0000004445407223 */ /* 0x080fe20000000040 */
[----:B------:R-:W-:Y:S01]  /*6d80*/  FSEL R69, R142, 8.4834944573231041431e-05, P1 ;  /* 0x38b1e96a8e457808 */ /* 0x000fe20000800000 */
[----:B------:R-:W-:Y:S01]  /*6d90*/  FMUL R137, R52, 0.70710676908493041992 ;  /* 0x3f3504f334897820 */ /* 0x000fe20000400000 */
[----:B------:R-:W-:Y:S01]  /*6da0*/  FSETP.GE.AND P0, PT, |R73|, 1.0029599666595458984, PT ;  /* 0x3f8060fe4900780b */ /* 0x000fe20003f06200 */
[----:B------:R-:W-:Y:S01]  /*6db0*/  FFMA R65, R64, R68, R65 ;  /* 0x0000004440417223 */ /* 0x000fe20000000041 */
[----:B------:R-:W-:Y:S01]  /*6dc0*/  FSEL R64, -R136, -0.00082130916416645050049, P1 ;  /* 0xba574d2088407808 */ /* 0x000fe20000800100 */
[----:B------:R-:W-:Y:S01]  /*6dd0*/  FMUL R52, R52, 0.5 ;  /* 0x3f00000034347820 */ /* 0x000fe20000400000 */
[----:B------:R-:W-:Y:S01]  /*6de0*/  FSEL R68, -R135, -0.026868773624300956726, P1 ;  /* 0xbcdc1be787447808 */ /* 0x000fe20000800100 */
[----:B------:R-:W-:Y:S01]  /*6df0*/  FFMA R66, R65, R66, R66 ;  /* 0x0000004241427223 */ /* 0x000fe20000000042 */
[----:B------:R-:W-:Y:S01]  /*6e00*/  FSEL R65, R131, 0.0052134888246655464172, P1 ;  /* 0x3baad5ea83417808 */ /* 0x000fe20000800000 */
[-C--:B------:R-:W-:Y:S01]  /*6e10*/  FFMA R64, R69, R75.reuse, R64 ;  /* 0x0000004b45407223 */ /* 0x080fe20000000040 */
[----:B------:R-:W-:Y:S01]  /*6e20*/  FSEL R69, R134, 0.11284004896879196167, P1 ;  /* 0x3de718af86457808 */ /* 0x000fe20000800000 */
[----:B------:R-:W-:Y:S01]  /*6e30*/  FMUL R139, R53, 0.70710676908493041992 ;  /* 0x3f3504f3358b7820 */ /* 0x000fe20000400000 */
[----:B------:R-:W-:Y:S01]  /*6e40*/  FSEL R70, -R135, -0.026868773624300956726, P0 ;  /* 0xbcdc1be787467808 */ /* 0x000fe20000000100 */
[-C--:B------:R-:W-:Y:S01]  /*6e50*/  FFMA R65, R64, R75.reuse, R65 ;  /* 0x0000004b40417223 */ /* 0x080fe20000000041 */
[----:B------:R-:W-:Y:S01]  /*6e60*/  FSEL R64, R133, -0.37612664699554443359, P1 ;  /* 0xbec093ac85407808 */ /* 0x000fe20000800000 */
[----:B------:R-:W-:Y:S01]  /*6e70*/  FMUL R82, R10, 0.70710676908493041992 ;  /* 0x3f3504f30a527820 */ /* 0x000fe20000400000 */
[----:B------:R-:W-:Y:S01]  /*6e80*/  FMUL R88, R16, 0.70710676908493041992 ;  /* 0x3f3504f310587820 */ /* 0x000fe20000400000 */
[-C--:B------:R-:W-:Y:S01]  /*6e90*/  FFMA R68, R65, R75.reuse, R68 ;  /* 0x0000004b41447223 */ /* 0x080fe20000000044 */
[----:B------:R-:W-:Y:S01]  /*6ea0*/  FSEL R65, R132, 0.12837915122509002686, P1 ;  /* 0x3e0375d384417808 */ /* 0x000fe20000800000 */
[----:B------:R-:W-:Y:S01]  /*6eb0*/  FMUL R53, R53, 0.5 ;  /* 0x3f00000035357820 */ /* 0x000fe20000400000 */
[----:B------:R-:W-:Y:S01]  /*6ec0*/  FMUL R10, R10, 0.5 ;  /* 0x3f0000000a0a7820 */ /* 0x000fe20000400000 */
[----:B------:R-:W-:Y:S01]  /*6ed0*/  FFMA R69, R68, R75, R69 ;  /* 0x0000004b44457223 */ /* 0x000fe20000000045 */
[----:B------:R-:W-:Y:S01]  /*6ee0*/  FMUL R68, R73, R73 ;  /* 0x0000004949447220 */ /* 0x000fe20000400000 */
[----:B------:R-:W-:Y:S01]  /*6ef0*/  FMUL R100, R28, 0.70710676908493041992 ;  /* 0x3f3504f31c647820 */ /* 0x000fe20000400000 */
[----:B------:R-:W-:Y:S01]  /*6f00*/  FMUL R106, R34, 0.70710676908493041992 ;  /* 0x3f3504f3226a7820 */ /* 0x000fe20000400000 */
[-C--:B------:R-:W-:Y:S01]  /*6f10*/  FFMA R64, R69, R75.reuse, R64 ;  /* 0x0000004b45407223 */ /* 0x080fe20000000040 */
[----:B------:R-:W-:Y:S01]  /*6f20*/  FSEL R69, R142, 8.4834944573231041431e-05, P0 ;  /* 0x38b1e96a8e457808 */ /* 0x000fe20000000000 */
[----:B------:R-:W-:Y:S01]  /*6f30*/  FMUL R34, R34, 0.5 ;  /* 0x3f00000022227820 */ /* 0x000fe20000400000 */
[----:B------:R-:W-:Y:S01]  /*6f40*/  FSEL R72, |R73|, R68, P0 ;  /* 0x0000004449487208 */ /* 0x000fe20000000200 */
[----:B------:R-:W-:Y:S01]  /*6f50*/  FFMA R65, R64, R75, R65 ;  /* 0x0000004b40417223 */ /* 0x000fe20000000041 */
[----:B------:R-:W-:Y:S01]  /*6f60*/  FSEL R68, -R75, R74, P1 ;  /* 0x0000004a4b447208 */ /* 0x000fe20000800100 */
[----:B------:R-:W-:Y:S01]  /*6f70*/  FMUL R118, R46, 0.70710676908493041992 ;  /* 0x3f3504f32e767820 */ /* 0x000fe20000400000 */
[----:B------:R-:W-:Y:S01]  /*6f80*/  FSEL R64, -R136, -0.00082130916416645050049, P0 ;  /* 0xba574d2088407808 */ /* 0x000fe20000000100 */
[----:B------:R-:W1:Y:S01]  /*6f90*/  @P2 MUFU.EX2 R75, R66 ;  /* 0x00000042004b2308 */ /* 0x000e620000000800 */
[----:B------:R-:W-:Y:S01]  /*6fa0*/  FMUL R46, R46, 0.5 ;  /* 0x3f0000002e2e7820 */ /* 0x000fe20000400000 */
[----:B------:R-:W-:Y:S01]  /*6fb0*/  FFMA R68, R65, R68, R68 ;  /* 0x0000004441447223 */ /* 0x000fe20000000044 */
[----:B------:R-:W-:Y:S01]  /*6fc0*/  FSEL R65, R131, 0.0052134888246655464172, P0 ;  /* 0x3baad5ea83417808 */ /* 0x000fe20000000000 */
[-C--:B------:R-:W-:Y:S01]  /*6fd0*/  FFMA R64, R69, R72.reuse, R64 ;  /* 0x0000004845407223 */ /* 0x080fe20000000040 */
[----:B------:R-:W-:Y:S01]  /*6fe0*/  FSEL R69, R134, 0.11284004896879196167, P0 ;  /* 0x3de718af86457808 */ /* 0x000fe20000000000 */
[C---:B------:R-:W-:Y:S01]  /*6ff0*/  FMUL R140, R59.reuse, 0.70710676908493041992 ;  /* 0x3f3504f33b8c7820 */ /* 0x040fe20000400000 */
[----:B------:R-:W-:Y:S01]  /*7000*/  FMUL R59, R59, 0.5 ;  /* 0x3f0000003b3b7820 */ /* 0x000fe20000400000 */
[-C--:B------:R-:W-:Y:S01]  /*7010*/  FFMA R65, R64, R72.reuse, R65 ;  /* 0x0000004840417223 */ /* 0x080fe20000000041 */
[----:B------:R-:W-:Y:S03]  /*7020*/  FSEL R64, R133, -0.37612664699554443359, P0 ;  /* 0xbec093ac85407808 */ /* 0x000fe60000000000 */
[-C--:B------:R-:W-:Y:S01]  /*7030*/  FFMA R70, R65, R72.reuse, R70 ;  /* 0x0000004841467223 */ /* 0x080fe20000000046 */
[----:B------:R-:W-:Y:S03]  /*7040*/  FSEL R65, R132, 0.12837915122509002686, P0 ;  /* 0x3e0375d384417808 */ /* 0x000fe60000000000 */
[-C--:B------:R-:W-:Y:S01]  /*7050*/  FFMA R69, R70, R72.reuse, R69 ;  /* 0x0000004846457223 */ /* 0x080fe20000000045 */
[----:B-1----:R-:W-:Y:S01]  /*7060*/  @P2 FADD R76, -R75, 1 ;  /* 0x3f8000004b4c2421 */ /* 0x002fe20000000100 */
[----:B------:R-:W-:Y:S02]  /*7070*/  FMUL R75, R7, 0.70710676908493041992 ;  /* 0x3f3504f3074b7820 */ /* 0x000fe40000400000 */
[-C--:B------:R-:W-:Y:S02]  /*7080*/  FFMA R64, R69, R72.reuse, R64 ;  /* 0x0000004845407223 */ /* 0x080fe40000000040 */
[----:B------:R-:W-:Y:S01]  /*7090*/  @P2 LOP3.LUT R66, R76, 0x80000000, R71, 0xb8, !PT ;  /* 0x800000004c422812 */ /* 0x000fe200078eb847 */
[C---:B------:R-:W-:Y:S01]  /*70a0*/  FMUL R70, R75.reuse, R75 ;  /* 0x0000004b4b467220 */ /* 0x040fe20000400000 */
[C---:B------:R-:W-:Y:S01]  /*70b0*/  FSETP.GE.AND P2, PT, |R75|.reuse, 1.0029599666595458984, PT ;  /* 0x3f8060fe4b00780b */ /* 0x040fe20003f46200 */
[----:B------:R-:W1:Y:S01]  /*70c0*/  @P1 MUFU.EX2 R71, R68 ;  /* 0x0000004400471308 */ /* 0x000e620000000800 */
[----:B------:R-:W-:Y:S01]  /*70d0*/  FFMA R65, R64, R72, R65 ;  /* 0x0000004840417223 */ /* 0x000fe20000000041 */
[----:B------:R-:W-:Y:S01]  /*70e0*/  FSEL R64, -R72, R73, P0 ;  /* 0x0000004948407208 */ /* 0x000fe20000000100 */
[----:B------:R-:W-:Y:S01]  /*70f0*/  FADD R66, R66, 1 ;  /* 0x3f80000042427421 */ /* 0x000fe20000000000 */
[----:B------:R-:W-:Y:S01]  /*7100*/  FSEL R78, |R75|, R70, P2 ;  /* 0x000000464b4e7208 */ /* 0x000fe20001000200 */
[----:B------:R-:W-:Y:S01]  /*7110*/  FMUL R76, R4, 0.70710676908493041992 ;  /* 0x3f3504f3044c7820 */ /* 0x000fe20000400000 */
[----:B------:R-:W-:Y:S01]  /*7120*/  FSEL R72, R142, 8.4834944573231041431e-05, P2 ;  /* 0x38b1e96a8e487808 */ /* 0x000fe20001000000 */
[----:B------:R-:W-:Y:S01]  /*7130*/  FFMA R64, R65, R64, R64 ;  /* 0x0000004041407223 */ /* 0x000fe20000000040 */
[----:B------:R-:W-:Y:S02]  /*7140*/  FSEL R69, -R136, -0.00082130916416645050049, P2 ;  /* 0xba574d2088457808 */ /* 0x000fe40001000100 */
[----:B------:R-:W-:Y:S01]  /*7150*/  FSEL R70, R131, 0.0052134888246655464172, P2 ;  /* 0x3baad5ea83467808 */ /* 0x000fe20001000000 */
[----:B------:R-:W2:Y:S01]  /*7160*/  @P0 MUFU.EX2 R77, R64 ;  /* 0x00000040004d0308 */ /* 0x000ea20000000800 */
[----:B------:R-:W-:Y:S01]  /*7170*/  FSEL R65, -R135, -0.026868773624300956726, P2 ;  /* 0xbcdc1be787417808 */ /* 0x000fe20001000100 */
[-C--:B------:R-:W-:Y:S01]  /*7180*/  FFMA R69, R72, R78.reuse, R69 ;  /* 0x0000004e48457223 */ /* 0x080fe20000000045 */
[----:B------:R-:W-:Y:S03]  /*7190*/  FSEL R72, R134, 0.11284004896879196167, P2 ;  /* 0x3de718af86487808 */ /* 0x000fe60001000000 */
[-C--:B------:R-:W-:Y:S01]  /*71a0*/  FFMA R70, R69, R78.reuse, R70 ;  /* 0x0000004e45467223 */ /* 0x080fe20000000046 */
[----:B------:R-:W-:Y:S01]  /*71b0*/  FSEL R69, R133, -0.37612664699554443359, P2 ;  /* 0xbec093ac85457808 */ /* 0x000fe20001000000 */
[----:B-1----:R-:W-:Y:S02]  /*71c0*/  @P1 FADD R71, -R71, 1 ;  /* 0x3f80000047471421 */ /* 0x002fe40000000100 */
[-C--:B------:R-:W-:Y:S01]  /*71d0*/  FFMA R65, R70, R78.reuse, R65 ;  /* 0x0000004e46417223 */ /* 0x080fe20000000041 */
[----:B------:R-:W-:Y:S02]  /*71e0*/  FSEL R70, R132, 0.12837915122509002686, P2 ;  /* 0x3e0375d384467808 */ /* 0x000fe40001000000 */
[----:B------:R-:W-:Y:S01]  /*71f0*/  @P1 LOP3.LUT R68, R71, 0x80000000, R74, 0xb8, !PT ;  /* 0x8000000047441812 */ /* 0x000fe200078eb84a */
[----:B------:R-:W-:Y:S01]  /*7200*/  FFMA R72, R65, R78, R72 ;  /* 0x0000004e41487223 */ /* 0x000fe20000000048 */
[C---:B------:R-:W-:Y:S01]  /*7210*/  FSETP.GE.AND P1, PT, |R76|.reuse, 1.0029599666595458984, PT ;  /* 0x3f8060fe4c00780b */ /* 0x040fe20003f26200 */
[----:B------:R-:W-:Y:S01]  /*7220*/  FMUL R71, R76, R76 ;  /* 0x0000004c4c477220 */ /* 0x000fe20000400000 */
[----:B------:R-:W-:Y:S01]  /*7230*/  FSEL R65, -R78, R75, P2 ;  /* 0x0000004b4e417208 */ /* 0x000fe20001000100 */
[-C--:B------:R-:W-:Y:S01]  /*7240*/  FFMA R69, R72, R78.reuse, R69 ;  /* 0x0000004e48457223 */ /* 0x080fe20000000045 */
[----:B------:R-:W-:Y:S01]  /*7250*/  FSEL R72, R142, 8.4834944573231041431e-05, P1 ;  /* 0x38b1e96a8e487808 */ /* 0x000fe20000800000 */
[----:B--2---:R-:W-:Y:S01]  /*7260*/  @P0 FADD R80, -R77, 1 ;  /* 0x3f8000004d500421 */ /* 0x004fe20000000100 */
[----:B------:R-:W-:Y:S01]  /*7270*/  FSEL R74, |R76|, R71, P1 ;  /* 0x000000474c4a7208 */ /* 0x000fe20000800200 */
[----:B------:R-:W-:Y:S01]  /*7280*/  FFMA R70, R69, R78, R70 ;  /* 0x0000004e45467223 */ /* 0x000fe20000000046 */
[----:B------:R-:W-:Y:S01]  /*7290*/  FSEL R69, -R136, -0.00082130916416645050049, P1 ;  /* 0xba574d2088457808 */ /* 0x000fe20000800100 */
[----:B------:R-:W-:Y:S01]  /*72a0*/  FMUL R78, R5, 0.70710676908493041992 ;  /* 0x3f3504f3054e7820 */ /* 0x000fe20000400000 */
[----:B------:R-:W-:Y:S01]  /*72b0*/  FSEL R71, -R135, -0.026868773624300956726, P1 ;  /* 0xbcdc1be787477808 */ /* 0x000fe20000800100 */
[----:B------:R-:W-:Y:S01]  /*72c0*/  FFMA R65, R70, R65, R65 ;  /* 0x0000004146417223 */ /* 0x000fe20000000041 */
[----:B------:R-:W-:Y:S01]  /*72d0*/  FSEL R70, R131, 0.0052134888246655464172, P1 ;  /* 0x3baad5ea83467808 */ /* 0x000fe20000800000 */
[-C--:B------:R-:W-:Y:S01]  /*72e0*/  FFMA R69, R72, R74.reuse, R69 ;  /* 0x0000004a48457223 */ /* 0x080fe20000000045 */
[----:B------:R-:W-:Y:S01]  /*72f0*/  FSEL R72, R134, 0.11284004896879196167, P1 ;  /* 0x3de718af86487808 */ /* 0x000fe20000800000 */
[----:B------:R-:W1:Y:S01]  /*7300*/  @P2 MUFU.EX2 R77, R65 ;  /* 0x00000041004d2308 */ /* 0x000e620000000800 */
[----:B------:R-:W-:Y:S01]  /*7310*/  @P0 LOP3.LUT R64, R80, 0x80000000, R73, 0xb8, !PT ;  /* 0x8000000050400812 */ /* 0x000fe200078eb849 */
[-C--:B------:R-:W-:Y:S01]  /*7320*/  FFMA R70, R69, R74.reuse, R70 ;  /* 0x0000004a45467223 */ /* 0x080fe20000000046 */
[----:B------:R-:W-:Y:S01]  /*7330*/  FSEL R69, R133, -0.37612664699554443359, P1 ;  /* 0xbec093ac85457808 */ /* 0x000fe20000800000 */
[----:B------:R-:W-:Y:S01]  /*7340*/  FMUL R80, R11, 0.70710676908493041992 ;  /* 0x3f3504f30b507820 */ /* 0x000fe20000400000 */
[----:B------:R-:W-:Y:S01]  /*7350*/  FSETP.GE.AND P0, PT, |R78|, 1.0029599666595458984, PT ;  /* 0x3f8060fe4e00780b */ /* 0x000fe20003f06200 */
[-C--:B------:R-:W-:Y:S01]  /*7360*/  FFMA R71, R70, R74.reuse, R71 ;  /* 0x0000004a46477223 */ /* 0x080fe20000000047 */
[----:B------:R-:W-:Y:S01]  /*7370*/  FSEL R70, R132, 0.12837915122509002686, P1 ;  /* 0x3e0375d384467808 */ /* 0x000fe20000800000 */
[----:B------:R-:W-:Y:S01]  /*7380*/  FADD R201, R64, 1 ;  /* 0x3f80000040c97421 */ /* 0x000fe20000000000 */
[----:B------:R-:W-:Y:S01]  /*7390*/  FSEL R73, -R135, -0.026868773624300956726, P0 ;  /* 0xbcdc1be787497808 */ /* 0x000fe20000000100 */
[----:B------:R-:W-:Y:S01]  /*73a0*/  FFMA R72, R71, R74, R72 ;  /* 0x0000004a47487223 */ /* 0x000fe20000000048 */
[----:B------:R-:W-:Y:S01]  /*73b0*/  FMUL R71, R78, R78 ;  /* 0x0000004e4e477220 */ /* 0x000fe20000400000 */
[----:B------:R-:W-:Y:S02]  /*73c0*/  FMUL R11, R11, 0.5 ;  /* 0x3f0000000b0b7820 */ /* 0x000fe40000400000 */
[-C--:B------:R-:W-:Y:S01]  /*73d0*/  FFMA R69, R72, R74.reuse, R69 ;  /* 0x0000004a48457223 */ /* 0x080fe20000000045 */
[----:B------:R-:W-:Y:S03]  /*73e0*/  FSEL R72, R142, 8.4834944573231041431e-05, P0 ;  /* 0x38b1e96a8e487808 */ /* 0x000fe60000000000 */
[----:B------:R-:W-:Y:S01]  /*73f0*/  FFMA R70, R69, R74, R70 ;  /* 0x0000004a45467223 */ /* 0x000fe20000000046 */
[----:B------:R-:W-:Y:S02]  /*7400*/  FSEL R69, -R74, R76, P1 ;  /* 0x0000004c4a457208 */ /* 0x000fe40000800100 */
[----:B------:R-:W-:Y:S02]  /*7410*/  FSEL R74, |R78|, R71, P0 ;  /* 0x000000474e4a7208 */ /* 0x000fe40000000200 */
[----:B------:R-:W-:Y:S01]  /*7420*/  FSEL R71, -R136, -0.00082130916416645050049, P0 ;  /* 0xba574d2088477808 */ /* 0x000fe20000000100 */
[----:B------:R-:W-:Y:S01]  /*7430*/  FFMA R69, R70, R69, R69 ;  /* 0x0000004546457223 */ /* 0x000fe20000000045 */
[----:B------:R-:W-:Y:S03]  /*7440*/  FSEL R70, R131, 0.0052134888246655464172, P0 ;  /* 0x3baad5ea83467808 */ /* 0x000fe60000000000 */
[-C--:B------:R-:W-:Y:S01]  /*7450*/  FFMA R71, R72, R74.reuse, R71 ;  /* 0x0000004a48477223 */ /* 0x080fe20000000047 */
[----:B------:R-:W-:Y:S01]  /*7460*/  FSEL R72, R134, 0.11284004896879196167, P0 ;  /* 0x3de718af86487808 */ /* 0x000fe20000000000 */
[----:B------:R-:W2:Y:S02]  /*7470*/  @P1 MUFU.EX2 R79, R69 ;  /* 0x00000045004f1308 */ /* 0x000ea40000000800 */
[-C--:B------:R-:W-:Y:S01]  /*7480*/  FFMA R70, R71, R74.reuse, R70 ;  /* 0x0000004a47467223 */ /* 0x080fe20000000046 */
[----:B------:R-:W-:Y:S03]  /*7490*/  FSEL R71, R133, -0.37612664699554443359, P0 ;  /* 0xbec093ac85477808 */ /* 0x000fe60000000000 */
[-C--:B------:R-:W-:Y:S01]  /*74a0*/  FFMA R73, R70, R74.reuse, R73 ;  /* 0x0000004a46497223 */ /* 0x080fe20000000049 */
[----:B-1----:R-:W-:Y:S01]  /*74b0*/  @P2 FADD R70, -R77, 1 ;  /* 0x3f8000004d462421 */ /* 0x002fe20000000100 */
[----:B------:R-:W-:Y:S02]  /*74c0*/  FMUL R77, R6, 0.70710676908493041992 ;  /* 0x3f3504f3064d7820 */ /* 0x000fe40000400000 */
[-C--:B------:R-:W-:Y:S02]  /*74d0*/  FFMA R72, R73, R74.reuse, R72 ;  /* 0x0000004a49487223 */ /* 0x080fe40000000048 */
[----:B------:R-:W-:Y:S02]  /*74e0*/  @P2 LOP3.LUT R65, R70, 0x80000000, R75, 0xb8, !PT ;  /* 0x8000000046412812 */ /* 0x000fe400078eb84b */
[----:B------:R-:W-:Y:S01]  /*74f0*/  FSEL R70, R132, 0.12837915122509002686, P0 ;  /* 0x3e0375d384467808 */ /* 0x000fe20000000000 */
[-C--:B------:R-:W-:Y:S01]  /*7500*/  FFMA R71, R72, R74.reuse, R71 ;  /* 0x0000004a48477223 */ /* 0x080fe20000000047 */
[C---:B------:R-:W-:Y:S01]  /*7510*/  FSETP.GE.AND P2, PT, |R77|.reuse, 1.0029599666595458984, PT ;  /* 0x3f8060fe4d00780b */ /* 0x040fe20003f46200 */
[----:B------:R-:W-:Y:S01]  /*7520*/  FMUL R72, R77, R77 ;  /* 0x0000004d4d487220 */ /* 0x000fe20000400000 */
[----:B--2---:R-:W-:Y:S01]  /*7530*/  @P1 FADD R79, -R79, 1 ;  /* 0x3f8000004f4f1421 */ /* 0x004fe20000000100 */
[----:B------:R-:W-:Y:S01]  /*7540*/  FFMA R70, R71, R74, R70 ;  /* 0x0000004a47467223 */ /* 0x000fe20000000046 */
[----:B------:R-:W-:Y:S02]  /*7550*/  FSEL R71, -R74, R78, P0 ;  /* 0x0000004e4a477208 */ /* 0x000fe40000000100 */
[----:B------:R-:W-:Y:S02]  /*7560*/  FSEL R74, |R77|, R72, P2 ;  /* 0x000000484d4a7208 */ /* 0x000fe40001000200 */
[----:B------:R-:W-:Y:S01]  /*7570*/  FSEL R75, R142, 8.4834944573231041431e-05, P2 ;  /* 0x38b1e96a8e4b7808 */ /* 0x000fe20001000000 */
[----:B------:R-:W-:Y:S01]  /*7580*/  FFMA R71, R70, R71, R71 ;  /* 0x0000004746477223 */ /* 0x000fe20000000047 */
[----:B------:R-:W-:Y:S02]  /*7590*/  FSEL R72, -R136, -0.00082130916416645050049, P2 ;  /* 0xba574d2088487808 */ /* 0x000fe40001000100 */
[----:B------:R-:W-:Y:S02]  /*75a0*/  FSEL R73, R131, 0.0052134888246655464172, P2 ;  /* 0x3baad5ea83497808 */ /* 0x000fe40001000000 */
[----:B------:R-:W-:Y:S01]  /*75b0*/  FSEL R70, -R135, -0.026868773624300956726, P2 ;  /* 0xbcdc1be787467808 */ /* 0x000fe20001000100 */
[-C--:B------:R-:W-:Y:S01]  /*75c0*/  FFMA R72, R75, R74.reuse, R72 ;  /* 0x0000004a4b487223 */ /* 0x080fe20000000048 */
[----:B------:R-:W-:Y:S02]  /*75d0*/  FSEL R75, R134, 0.11284004896879196167, P2 ;  /* 0x3de718af864b7808 */ /* 0x000fe40001000000 */
[----:B------:R-:W-:Y:S01]  /*75e0*/  @P1 LOP3.LUT R69, R79, 0x80000000, R76, 0xb8, !PT ;  /* 0x800000004f451812 */ /* 0x000fe200078eb84c */
[-C--:B------:R-:W-:Y:S01]  /*75f0*/  FFMA R73, R72, R74.reuse, R73 ;  /* 0x0000004a48497223 */ /* 0x080fe20000000049 */
[----:B------:R-:W-:Y:S01]  /*7600*/  FSETP.GE.AND P1, PT, |R80|, 1.0029599666595458984, PT ;  /* 0x3f8060fe5000780b */ /* 0x000fe20003f26200 */
[----:B------:R-:W1:Y:S01]  /*7610*/  @P0 MUFU.EX2 R76, R71 ;  /* 0x00000047004c0308 */ /* 0x000e620000000800 */
[----:B------:R-:W-:Y:S01]  /*7620*/  FMUL R79, R8, 0.70710676908493041992 ;  /* 0x3f3504f3084f7820 */ /* 0x000fe20000400000 */
[-C--:B------:R-:W-:Y:S01]  /*7630*/  FFMA R70, R73, R74.reuse, R70 ;  /* 0x0000004a49467223 */ /* 0x080fe20000000046 */
[----:B------:R-:W-:Y:S01]  /*7640*/  FSEL R73, R132, 0.12837915122509002686, P2 ;  /* 0x3e0375d384497808 */ /* 0x000fe20001000000 */
[----:B------:R-:W-:Y:S01]  /*7650*/  FADD R69, R69, 1 ;  /* 0x3f80000045457421 */ /* 0x000fe20000000000 */
[----:B------:R-:W-:Y:S01]  /*7660*/  FSEL R72, -R136, -0.00082130916416645050049, P1 ;  /* 0xba574d2088487808 */ /* 0x000fe20000800100 */
[-C--:B------:R-:W-:Y:S01]  /*7670*/  FFMA R75, R70, R74.reuse, R75 ;  /* 0x0000004a464b7223 */ /* 0x080fe2000000004b */
[----:B------:R-:W-:Y:S05]  /*7680*/  FSEL R70, R133, -0.37612664699554443359, P2 ;  /* 0xbec093ac85467808 */ /* 0x000fea0001000000 */
[----:B------:R-:W-:Y:S01]  /*7690*/  FFMA R70, R75, R74, R70 ;  /* 0x0000004a4b467223 */ /* 0x000fe20000000046 */
[----:B------:R-:W-:Y:S03]  /*76a0*/  FMUL R75, R80, R80 ;  /* 0x00000050504b7220 */ /* 0x000fe60000400000 */
[----:B------:R-:W-:Y:S01]  /*76b0*/  FFMA R73, R70, R74, R73 ;  /* 0x0000004a46497223 */ /* 0x000fe20000000049 */
[----:B------:R-:W-:Y:S02]  /*76c0*/  FSEL R70, -R74, R77, P2 ;  /* 0x0000004d4a467208 */ /* 0x000fe40001000100 */
[----:B------:R-:W-:Y:S02]  /*76d0*/  FSEL R81, |R80|, R75, P1 ;  /* 0x0000004b50517208 */ /* 0x000fe40000800200 */
[----:B------:R-:W-:Y:S01]  /*76e0*/  FSEL R75, R142, 8.4834944573231041431e-05, P1 ;  /* 0x38b1e96a8e4b7808 */ /* 0x000fe20000800000 */
[----:B------:R-:W-:Y:S01]  /*76f0*/  FFMA R70, R73, R70, R70 ;  /* 0x0000004649467223 */ /* 0x000fe20000000046 */
[----:B------:R-:W-:Y:S02]  /*7700*/  FSEL R73, R131, 0.0052134888246655464172, P1 ;  /* 0x3baad5ea83497808 */ /* 0x000fe40000800000 */
[----:B------:R-:W-:Y:S01]  /*7710*/  FSEL R74, -R135, -0.026868773624300956726, P1 ;  /* 0xbcdc1be7874a7808 */ /* 0x000fe20000800100 */
[-C--:B------:R-:W-:Y:S01]  /*7720*/  FFMA R72, R75, R81.reuse, R72 ;  /* 0x000000514b487223 */ /* 0x080fe20000000048 */
[----:B------:R-:W-:Y:S03]  /*7730*/  FSEL R75, R134, 0.11284004896879196167, P1 ;  /* 0x3de718af864b7808 */ /* 0x000fe60000800000 */
[-C--:B------:R-:W-:Y:S01]  /*7740*/  FFMA R73, R72, R81.reuse, R73 ;  /* 0x0000005148497223 */ /* 0x080fe20000000049 */
[----:B------:R-:W-:Y:S03]  /*7750*/  FSEL R72, R133, -0.37612664699554443359, P1 ;  /* 0xbec093ac85487808 */ /* 0x000fe60000800000 */
[-C--:B------:R-:W-:Y:S01]  /*7760*/  FFMA R74, R73, R81.reuse, R74 ;  /* 0x00000051494a7223 */ /* 0x080fe2000000004a */
[----:B-1----:R-:W-:Y:S03]  /*7770*/  @P0 FADD R73, -R76, 1 ;  /* 0x3f8000004c490421 */ /* 0x002fe60000000100 */
[----:B------:R-:W-:Y:S01]  /*7780*/  FFMA R75, R74, R81, R75 ;  /* 0x000000514a4b7223 */ /* 0x000fe2000000004b */
[----:B------:R-:W-:Y:S01]  /*7790*/  FMUL R74, R79, R79 ;  /* 0x0000004f4f4a7220 */ /* 0x000fe20000400000 */
[----:B------:R-:W-:Y:S02]  /*77a0*/  @P0 LOP3.LUT R71, R73, 0x80000000, R78, 0xb8, !PT ;  /* 0x8000000049470812 */ /* 0x000fe400078eb84e */
[----:B------:R-:W-:Y:S01]  /*77b0*/  FSEL R73, R132, 0.12837915122509002686, P1 ;  /* 0x3e0375d384497808 */ /* 0x000fe20000800000 */
[-C--:B------:R-:W-:Y:S01]  /*77c0*/  FFMA R72, R75, R81.reuse, R72 ;  /* 0x000000514b487223 */ /* 0x080fe20000000048 */
[----:B------:R-:W-:Y:S03]  /*77d0*/  FSETP.GE.AND P0, PT, |R79|, 1.0029599666595458984, PT ;  /* 0x3f8060fe4f00780b */ /* 0x000fe60003f06200 */
[----:B------:R-:W-:Y:S01]  /*77e0*/  FFMA R73, R72, R81, R73 ;  /* 0x0000005148497223 */ /* 0x000fe20000000049 */
[----:B------:R-:W-:Y:S02]  /*77f0*/  FSEL R72, -R81, R80, P1 ;  /* 0x0000005051487208 */ /* 0x000fe40000800100 */
[----:B------:R-:W-:Y:S01]  /*7800*/  FSEL R78, |R79|, R74, P0 ;  /* 0x0000004a4f4e7208 */ /* 0x000fe20000000200 */
[----:B------:R-:W1:Y:S01]  /*7810*/  @P2 MUFU.EX2 R81, R70 ;  /* 0x0000004600512308 */ /* 0x000e620000000800 */
[----:B------:R-:W-:Y:S01]  /*7820*/  FSEL R75, R142, 8.4834944573231041431e-05, P0 ;  /* 0x38b1e96a8e4b7808 */ /* 0x000fe20000000000 */
[----:B------:R-:W-:Y:S01]  /*7830*/  FFMA R72, R73, R72, R72 ;  /* 0x0000004849487223 */ /* 0x000fe20000000048 */
[----:B------:R-:W-:Y:S02]  /*7840*/  FSEL R74, -R136, -0.00082130916416645050049, P0 ;  /* 0xba574d20884a7808 */ /* 0x000fe40000000100 */
[----:B------:R-:W-:Y:S02]  /*7850*/  FSEL R73, R131, 0.0052134888246655464172, P0 ;  /* 0x3baad5ea83497808 */ /* 0x000fe40000000000 */
[----:B------:R-:W-:Y:S01]  /*7860*/  FSEL R76, -R135, -0.026868773624300956726, P0 ;  /* 0xbcdc1be7874c7808 */ /* 0x000fe20000000100 */
[-C--:B------:R-:W-:Y:S01]  /*7870*/  FFMA R74, R75, R78.reuse, R74 ;  /* 0x0000004e4b4a7223 */ /* 0x080fe2000000004a */
[----:B------:R-:W-:Y:S03]  /*7880*/  FSEL R75, R134, 0.11284004896879196167, P0 ;  /* 0x3de718af864b7808 */ /* 0x000fe60000000000 */
        /* <DEDUP_REMOVED lines=11> */
[----:B------:R-:W-:Y:S01]  /*7940*/  FFMA R73, R74, R78, R73 ;  /* 0x0000004e4a497223 */ /* 0x000fe20000000049 */
[----:B------:R-:W-:Y:S01]  /*7950*/  FSEL R74, -R78, R79, P0 ;  /* 0x0000004f4e4a7208 */ /* 0x000fe20000000100 */
[----:B------:R-:W1:Y:S01]  /*7960*/  @P1 MUFU.EX2 R77, R72 ;  /* 0x00000048004d1308 */ /* 0x000e620000000800 */
[----:B------:R-:W-:Y:S01]  /*7970*/  FSEL R84, |R81|, R76, P2 ;  /* 0x0000004c51547208 */ /* 0x000fe20001000200 */
[----:B------:R-:W-:Y:S01]  /*7980*/  FADD R70, R70, 1 ;  /* 0x3f80000046467421 */ /* 0x000fe20000000000 */
[----:B------:R-:W-:Y:S01]  /*7990*/  FSEL R78, R142, 8.4834944573231041431e-05, P2 ;  /* 0x38b1e96a8e4e7808 */ /* 0x000fe20001000000 */
[----:B------:R-:W-:Y:S01]  /*79a0*/  FFMA R74, R73, R74, R74 ;  /* 0x0000004a494a7223 */ /* 0x000fe2000000004a */
[----:B------:R-:W-:Y:S02]  /*79b0*/  FSEL R75, -R136, -0.00082130916416645050049, P2 ;  /* 0xba574d20884b7808 */ /* 0x000fe40001000100 */
[----:B------:R-:W-:Y:S03]  /*79c0*/  FSEL R76, R131, 0.0052134888246655464172, P2 ;  /* 0x3baad5ea834c7808 */ /* 0x000fe60001000000 */
        /* <DEDUP_REMOVED lines=16> */
[----:B------:R-:W-:Y:S01]  /*7ad0*/  FADD R72, R72, 1 ;  /* 0x3f80000048487421 */ /* 0x000fe20000000000 */
[----:B------:R-:W-:Y:S01]  /*7ae0*/  FSEL R80, |R82|, R77, P1 ;  /* 0x0000004d52507208 */ /* 0x000fe20000800200 */
[----:B------:R-:W-:Y:S01]  /*7af0*/  FFMA R76, R75, R84, R76 ;  /* 0x000000544b4c7223 */ /* 0x000fe2000000004c */
[----:B------:R-:W-:Y:S01]  /*7b00*/  FSEL R75, -R136, -0.00082130916416645050049, P1 ;  /* 0xba574d20884b7808 */ /* 0x000fe20000800100 */
[----:B--2---:R-:W-:Y:S01]  /*7b10*/  @P0 FADD R86, -R83, 1 ;  /* 0x3f80000053560421 */ /* 0x004fe20000000100 */
[----:B------:R-:W-:Y:S01]  /*7b20*/  FSEL R77, -R135, -0.026868773624300956726, P1 ;  /* 0xbcdc1be7874d7808 */ /* 0x000fe20000800100 */
[----:B------:R-:W-:Y:S01]  /*7b30*/  FFMA R73, R76, R73, R73 ;  /* 0x000000494c497223 */ /* 0x000fe20000000049 */
[----:B------:R-:W-:Y:S01]  /*7b40*/  FSEL R76, R131, 0.0052134888246655464172, P1 ;  /* 0x3baad5ea834c7808 */ /* 0x000fe20000800000 */
[-C--:B------:R-:W-:Y:S01]  /*7b50*/  FFMA R75, R78, R80.reuse, R75 ;  /* 0x000000504e4b7223 */ /* 0x080fe2000000004b */
[----:B------:R-:W-:Y:S01]  /*7b60*/  FSEL R78, R134, 0.11284004896879196167, P1 ;  /* 0x3de718af864e7808 */ /* 0x000fe20000800000 */
[----:B------:R-:W-:Y:S01]  /*7b70*/  FMUL R84, R15, 0.70710676908493041992 ;  /* 0x3f3504f30f547820 */ /* 0x000fe20000400000 */
[----:B------:R-:W-:Y:S01]  /*7b80*/  @P0 LOP3.LUT R74, R86, 0x80000000, R79, 0xb8, !PT ;  /* 0x80000000564a0812 */ /* 0x000fe200078eb84f */
[-C--:B------:R-:W-:Y:S01]  /*7b90*/  FFMA R76, R75, R80.reuse, R76 ;  /* 0x000000504b4c7223 */ /* 0x080fe2000000004c */
[----:B------:R-:W-:Y:S01]  /*7ba0*/  FSEL R75, R133, -0.37612664699554443359, P1 ;  /* 0xbec093ac854b7808 */ /* 0x000fe20000800000 */
[----:B------:R-:W-:Y:S01]  /*7bb0*/  FMUL R15, R15, 0.5 ;  /* 0x3f0000000f0f7820 */ /* 0x000fe20000400000 */
[----:B------:R-:W-:Y:S01]  /*7bc0*/  FSETP.GE.AND P0, PT, |R84|, 1.0029599666595458984, PT ;  /* 0x3f8060fe5400780b */ /* 0x000fe20003f06200 */
[-C--:B------:R-:W-:Y:S01]  /*7bd0*/  FFMA R77, R76, R80.reuse, R77 ;  /* 0x000000504c4d7223 */ /* 0x080fe2000000004d */
[----:B------:R-:W-:Y:S01]  /*7be0*/  FSEL R76, R132, 0.12837915122509002686, P1 ;  /* 0x3e0375d3844c7808 */ /* 0x000fe20000800000 */
[----:B------:R-:W1:Y:S01]  /*7bf0*/  @P2 MUFU.EX2 R83, R73 ;  /* 0x0000004900532308 */ /* 0x000e620000000800 */
[----:B------:R-:W-:Y:S01]  /*7c00*/  FSEL R79, -R135, -0.026868773624300956726, P0 ;  /* 0xbcdc1be7874f7808 */ /* 0x000fe20000000100 */
[----:B------:R-:W-:Y:S01]  /*7c10*/  FFMA R78, R77, R80, R78 ;  /* 0x000000504d4e7223 */ /* 0x000fe2000000004e */
[----:B------:R-:W-:Y:S01]  /*7c20*/  FMUL R77, R84, R84 ;  /* 0x00000054544d7220 */ /* 0x000fe20000400000 */
[----:B------:R-:W-:Y:S01]  /*7c30*/  FMUL R86, R13, 0.70710676908493041992 ;  /* 0x3f3504f30d567820 */ /* 0x000fe20000400000 */
[----:B------:R-:W-:Y:S01]  /*7c40*/  FADD R74, R74, 1 ;  /* 0x3f8000004a4a7421 */ /* 0x000fe20000000000 */
        /* <DEDUP_REMOVED lines=22> */
[----:B------:R-:W-:Y:S01]  /*7db0*/  FADD R73, R73, 1 ;  /* 0x3f80000049497421 */ /* 0x000fe20000000000 */
[----:B------:R-:W-:Y:S01]  /*7dc0*/  FFMA R76, R77, R80, R76 ;  /* 0x000000504d4c7223 */ /* 0x000fe2000000004c */
[----:B------:R-:W-:Y:S01]  /*7dd0*/  FSEL R77, -R80, R84, P0 ;  /* 0x00000054504d7208 */ /* 0x000fe20000000100 */
[----:B--2---:R-:W-:Y:S01]  /*7de0*/  @P1 FADD R85, -R85, 1 ;  /* 0x3f80000055551421 */ /* 0x004fe20000000100 */
        /* <DEDUP_REMOVED lines=17> */
[----:B------:R-:W-:Y:S01]  /*7f00*/  FFMA R81, R76, R80, R81 ;  /* 0x000000504c517223 */ /* 0x000fe20000000051 */
[----:B------:R-:W-:Y:S01]  /*7f10*/  FSEL R76, R133, -0.37612664699554443359, P2 ;  /* 0xbec093ac854c7808 */ /* 0x000fe20001000000 */
[----:B------:R-:W-:Y:S01]  /*7f20*/  FMUL R10, R75, R10 ;  /* 0x0000000a4b0a7220 */ /* 0x000fe20000400000 */
[----:B------:R-:W-:Y:S03]  /*7f30*/  FMUL R75, R28, 0.5 ;  /* 0x3f0000001c4b7820 */ /* 0x000fe60000400000 */
        /* <DEDUP_REMOVED lines=47> */
[----:B------:R-:W-:Y:S02]  /*8230*/  FSEL R90, |R87|, R82, P2 ;  /* 0x00000052575a7208 */ /* 0x000fe40001000200 */
        /* <DEDUP_REMOVED lines=58> */
[C---:B------:R-:W-:Y:S01]  /*85e0*/  FMUL R89, R18.reuse, 0.70710676908493041992 ;  /* 0x3f3504f312597820 */ /* 0x040fe20000400000 */
[----:B------:R-:W-:Y:S01]  /*85f0*/  FMUL R18, R18, 0.5 ;  /* 0x3f00000012127820 */ /* 0x000fe20000400000 */
        /* <DEDUP_REMOVED lines=75> */
[----:B------:R-:W-:Y:S02]  /*8ab0*/  FSEL R96, |R93|, R88, P2 ;  /* 0x000000585d607208 */ /* 0x000fe40001000200 */
        /* <DEDUP_REMOVED lines=24> */
[----:B------:R-:W-:Y:S01]  /*8c40*/  FMUL R23, R84, R23 ;  /* 0x0000001754177220 */ /* 0x000fe20000400000 */
[----:B------:R-:W-:Y:S01]  /*8c50*/  FSEL R89, -R135, -0.026868773624300956726, P1 ;  /* 0xbcdc1be787597808 */ /* 0x000fe20000800100 */
[----:B------:R-:W-:Y:S01]  /*8c60*/  FFMA R85, R88, R85, R85 ;  /* 0x0000005558557223 */ /* 0x000fe20000000055 */
[----:B------:R-:W-:Y:S01]  /*8c70*/  FSEL R88, R131, 0.0052134888246655464172, P1 ;  /* 0x3baad5ea83587808 */ /* 0x000fe20000800000 */
[-C--:B------:R-:W-:Y:S01]  /*8c80*/  FFMA R87, R90, R92.reuse, R87 ;  /* 0x0000005c5a577223 */ /* 0x080fe20000000057 */
[----:B------:R-:W-:Y:S01]  /*8c90*/  FSEL R90, R134, 0.11284004896879196167, P1 ;  /* 0x3de718af865a7808 */ /* 0x000fe20000800000 */
[----:B--2---:R-:W-:Y:S01]  /*8ca0*/  @P0 FADD R98, -R95, 1 ;  /* 0x3f8000005f620421 */ /* 0x004fe20000000100 */
[----:B------:R-:W-:Y:S01]  /*8cb0*/  FMUL R96, R27, 0.70710676908493041992 ;  /* 0x3f3504f31b607820 */ /* 0x000fe20000400000 */
[-C--:B------:R-:W-:Y:S01]  /*8cc0*/  FFMA R88, R87, R92.reuse, R88 ;  /* 0x0000005c57587223 */ /* 0x080fe20000000058 */
[----:B------:R-:W-:Y:S01]  /*8cd0*/  FSEL R87, R133, -0.37612664699554443359, P1 ;  /* 0xbec093ac85577808 */ /* 0x000fe20000800000 */
[----:B------:R-:W1:Y:S01]  /*8ce0*/  @P2 MUFU.EX2 R95, R85 ;  /* 0x00000055005f2308 */ /* 0x000e620000000800 */
[----:B------:R-:W-:Y:S01]  /*8cf0*/  @P0 LOP3.LUT R86, R98, 0x80000000, R91, 0xb8, !PT ;  /* 0x8000000062560812 */ /* 0x000fe200078eb85b */
[-C--:B------:R-:W-:Y:S01]  /*8d00*/  FFMA R89, R88, R92.reuse, R89 ;  /* 0x0000005c58597223 */ /* 0x080fe20000000059 */
[----:B------:R-:W-:Y:S01]  /*8d10*/  FSEL R88, R132, 0.12837915122509002686, P1 ;  /* 0x3e0375d384587808 */ /* 0x000fe20000800000 */
[----:B------:R-:W-:Y:S01]  /*8d20*/  FMUL R98, R25, 0.70710676908493041992 ;  /* 0x3f3504f319627820 */ /* 0x000fe20000400000 */
[C---:B------:R-:W-:Y:S01]  /*8d30*/  FSETP.GE.AND P0, PT, |R96|.reuse, 1.0029599666595458984, PT ;  /* 0x3f8060fe6000780b */ /* 0x040fe20003f06200 */
[----:B------:R-:W-:Y:S01]  /*8d40*/  FFMA R90, R89, R92, R90 ;  /* 0x0000005c595a7223 */ /* 0x000fe2000000005a */
[----:B------:R-:W-:Y:S01]  /*8d50*/  FMUL R89, R96, R96 ;  /* 0x0000006060597220 */ /* 0x000fe20000400000 */
[----:B------:R-:W-:Y:S01]  /*8d60*/  FADD R86, R86, 1 ;  /* 0x3f80000056567421 */ /* 0x000fe20000000000 */
[----:B------:R-:W-:Y:S01]  /*8d70*/  FSEL R91, -R135, -0.026868773624300956726, P0 ;  /* 0xbcdc1be7875b7808 */ /* 0x000fe20000000100 */
        /* <DEDUP_REMOVED lines=44> */
[----:B------:R-:W-:Y:S01]  /*9040*/  FSEL R88, R133, -0.37612664699554443359, P2 ;  /* 0xbec093ac85587808 */ /* 0x000fe20001000000 */
[----:B------:R-:W-:Y:S04]  /*9050*/  FMUL R26, R26, 0.5 ;  /* 0x3f0000001a1a7820 */ /* 0x000fe80000400000 */
        /* <DEDUP_REMOVED lines=45> */
[----:B------:R-:W-:Y:S02]  /*9330*/  FSEL R92, -R96, R97, P0 ;  /* 0x00000061605c7208 */ /* 0x000fe40000000100 */
        /* <DEDUP_REMOVED lines=31> */
[----:B--2---:R-:W-:Y:S02]  /*9530*/  @P0 FADD R104, -R101, 1 ;  /* 0x3f80000065680421 */ /* 0x004fe40000000100 */
        /* <DEDUP_REMOVED lines=10> */
[----:B------:R-:W-:Y:S01]  /*95e0*/  FMUL R35, R35, 0.5 ;  /* 0x3f00000023237820 */ /* 0x000fe20000400000 */
        /* <DEDUP_REMOVED lines=42> */
[----:B------:R-:W-:Y:S01]  /*9890*/  FMUL R32, R32, 0.5 ;  /* 0x3f00000020207820 */ /* 0x000fe20000400000 */
        /* <DEDUP_REMOVED lines=23> */
[----:B------:R-:W-:Y:S01]  /*9a10*/  FSETP.GE.AND P0, PT, |R103|, 1.0029599666595458984, PT ;  /* 0x3f8060fe6700780b */ /* 0x000fe20003f06200 */
[----:B------:R-:W-:Y:S02]  /*9a20*/  FADD R95, R95, 1 ;  /* 0x3f8000005f5f7421 */ /* 0x000fe40000000000 */
        /* <DEDUP_REMOVED lines=17> */
[C---:B------:R-:W-:Y:S01]  /*9b40*/  FMUL R105, R33.reuse, 0.70710676908493041992 ;  /* 0x3f3504f321697820 */ /* 0x040fe20000400000 */
[----:B------:R-:W-:Y:S01]  /*9b50*/  FMUL R33, R33, 0.5 ;  /* 0x3f00000021217820 */ /* 0x000fe20000400000 */
        /* <DEDUP_REMOVED lines=42> */
[----:B------:R-:W-:Y:S01]  /*9e00*/  FMUL R39, R39, 0.5 ;  /* 0x3f00000027277820 */ /* 0x000fe20000400000 */
[----:B------:R-:W-:Y:S01]  /*9e10*/  @P0 LOP3.LUT R98, R110, 0x80000000, R103, 0xb8, !PT ;  /* 0x800000006e620812 */ /* 0x000fe200078eb867 */
[-C--:B------:R-:W-:Y:S01]  /*9e20*/  FFMA R101, R100, R104.reuse, R101 ;  /* 0x0000006864657223 */ /* 0x080fe20000000065 */
[----:B------:R-:W-:Y:S01]  /*9e30*/  FSEL R100, R132, 0.12837915122509002686, P1 ;  /* 0x3e0375d384647808 */ /* 0x000fe20000800000 */
[----:B------:R-:W-:Y:S01]  /*9e40*/  FMUL R110, R37, 0.70710676908493041992 ;  /* 0x3f3504f3256e7820 */ /* 0x000fe20000400000 */
[C---:B------:R-:W-:Y:S01]  /*9e50*/  FSETP.GE.AND P0, PT, |R108|.reuse, 1.0029599666595458984, PT ;  /* 0x3f8060fe6c00780b */ /* 0x040fe20003f06200 */
[----:B------:R-:W-:Y:S01]  /*9e60*/  FFMA R102, R101, R104, R102 ;  /* 0x0000006865667223 */ /* 0x000fe20000000066 */
[----:B------:R-:W-:Y:S01]  /*9e70*/  FMUL R101, R108, R108 ;  /* 0x0000006c6c657220 */ /* 0x000fe20000400000 */
[----:B------:R-:W1:Y:S01]  /*9e80*/  @P2 MUFU.EX2 R107, R97 ;  /* 0x00000061006b2308 */ /* 0x000e620000000800 */
[----:B------:R-:W-:Y:S01]  /*9e90*/  FSEL R103, -R135, -0.026868773624300956726, P0 ;  /* 0xbcdc1be787677808 */ /* 0x000fe20000000100 */
[-C--:B------:R-:W-:Y:S01]  /*9ea0*/  FFMA R99, R102, R104.reuse, R99 ;  /* 0x0000006866637223 */ /* 0x080fe20000000063 */
[----:B------:R-:W-:Y:S01]  /*9eb0*/  FSEL R102, R142, 8.4834944573231041431e-05, P0 ;  /* 0x38b1e96a8e667808 */ /* 0x000fe20000000000 */
[----:B------:R-:W-:Y:S02]  /*9ec0*/  FMUL R37, R37, 0.5 ;  /* 0x3f00000025257820 */ /* 0x000fe40000400000 */
        /* <DEDUP_REMOVED lines=42> */
[----:B------:R-:W-:Y:S01]  /*a170*/  FSEL R100, R133, -0.37612664699554443359, P2 ;  /* 0xbec093ac85647808 */ /* 0x000fe20001000000 */
[----:B------:R-:W-:Y:S04]  /*a180*/  FADD R99, R99, 1 ;  /* 0x3f80000063637421 */ /* 0x000fe80000000000 */
[----:B------:R-:W-:Y:S01]  /*a190*/  FFMA R100, R105, R104, R100 ;  /* 0x0000006869647223 */ /* 0x000fe20000000064 */
[----:B------:R-:W-:Y:S01]  /*a1a0*/  FMUL R105, R110, R110 ;  /* 0x0000006e6e697220 */ /* 0x000fe20000400000 */
[----:B------:R-:W-:Y:S02]  /*a1b0*/  FMUL R34, R99, R34 ;  /* 0x0000002263227220 */ /* 0x000fe40000400000 */
        /* <DEDUP_REMOVED lines=76> */
[----:B------:R-:W-:Y:S01]  /*a680*/  FMUL R41, R41, 0.5 ;  /* 0x3f00000029297820 */ /* 0x000fe20000400000 */
[----:B------:R-:W-:Y:S01]  /*a690*/  @P0 LOP3.LUT R104, R116, 0x80000000, R109, 0xb8, !PT ;  /* 0x8000000074680812 */ /* 0x000fe200078eb86d */
[-C--:B------:R-:W-:Y:S01]  /*a6a0*/  FFMA R106, R105, R110.reuse, R106 ;  /* 0x0000006e696a7223 */ /* 0x080fe2000000006a */
[----:B------:R-:W-:Y:S01]  /*a6b0*/  FSEL R105, R133, -0.37612664699554443359, P1 ;  /* 0xbec093ac85697808 */ /* 0x000fe20000800000 */
[----:B------:R-:W-:Y:S01]  /*a6c0*/  FMUL R116, R47, 0.70710676908493041992 ;  /* 0x3f3504f32f747820 */ /* 0x000fe20000400000 */
[----:B------:R-:W-:Y:S01]  /*a6d0*/  FSETP.GE.AND P0, PT, |R114|, 1.0029599666595458984, PT ;  /* 0x3f8060fe7200780b */ /* 0x000fe20003f06200 */
[-C--:B------:R-:W-:Y:S01]  /*a6e0*/  FFMA R107, R106, R110.reuse, R107 ;  /* 0x0000006e6a6b7223 */ /* 0x080fe2000000006b */
[----:B------:R-:W-:Y:S01]  /*a6f0*/  FSEL R106, R132, 0.12837915122509002686, P1 ;  /* 0x3e0375d3846a7808 */ /* 0x000fe20000800000 */
[----:B------:R-:W1:Y:S01]  /*a700*/  @P2 MUFU.EX2 R113, R103 ;  /* 0x0000006700712308 */ /* 0x000e620000000800 */
        /* <DEDUP_REMOVED lines=251> */
[-C--:B------:R-:W-:Y:S01]  /*b6c0*/  FFMA R120, R115, R138.reuse, R120 ;  /* 0x0000008a73787223 */ /* 0x080fe20000000078 */
[C---:B------:R-:W-:Y:S01]  /*b6d0*/  FSETP.GE.AND P1, PT, |R137|.reuse, 1.0029599666595458984, PT ;  /* 0x3f8060fe8900780b */ /* 0x040fe20003f26200 */
[C---:B------:R-:W-:Y:S01]  /*b6e0*/  FMUL R122, R137.reuse, R137 ;  /* 0x00000089897a7220 */ /* 0x040fe20000400000 */
[----:B------:R-:W-:Y:S01]  /*b6f0*/  FSEL R115, -R138, R123, P2 ;  /* 0x0000007b8a737208 */ /* 0x000fe20001000100 */
[----:B------:R-:W-:Y:S01]  /*b700*/  FFMA R117, R120, R138, R117 ;  /* 0x0000008a78757223 */ /* 0x000fe20000000075 */
[----:B------:R-:W-:Y:S01]  /*b710*/  FSEL R120, R142, 8.4834944573231041431e-05, P1 ;  /* 0x38b1e96a8e787808 */ /* 0x000fe20000800000 */
[----:B------:R-:W-:Y:S01]  /*b720*/  FADD R114, R114, 1 ;  /* 0x3f80000072727421 */ /* 0x000fe20000000000 */
[----:B------:R-:W-:Y:S01]  /*b730*/  FSEL R122, |R137|, R122, P1 ;  /* 0x0000007a897a7208 */ /* 0x000fe20000800200 */
[----:B------:R-:W-:Y:S01]  /*b740*/  FFMA R118, R117, R138, R118 ;  /* 0x0000008a75767223 */ /* 0x000fe20000000076 */
[----:B------:R-:W-:Y:S01]  /*b750*/  FSEL R117, -R136, -0.00082130916416645050049, P1 ;  /* 0xba574d2088757808 */ /* 0x000fe20000800100 */
[----:B------:R-:W1:Y:S01]  /*b760*/  @P0 MUFU.EX2 R138, R116 ;  /* 0x00000074008a0308 */ /* 0x000e620000000800 */
[----:B------:R-:W-:Y:S01]  /*b770*/  FSEL R119, -R135, -0.026868773624300956726, P1 ;  /* 0xbcdc1be787777808 */ /* 0x000fe20000800100 */
[----:B------:R-:W-:Y:S01]  /*b780*/  FFMA R115, R118, R115, R115 ;  /* 0x0000007376737223 */ /* 0x000fe20000000073 */
[----:B------:R-:W-:Y:S01]  /*b790*/  FSEL R118, R131, 0.0052134888246655464172, P1 ;  /* 0x3baad5ea83767808 */ /* 0x000fe20000800000 */
[-C--:B------:R-:W-:Y:S01]  /*b7a0*/  FFMA R117, R120, R122.reuse, R117 ;  /* 0x0000007a78757223 */ /* 0x080fe20000000075 */
[----:B------:R-:W-:Y:S03]  /*b7b0*/  FSEL R120, R134, 0.11284004896879196167, P1 ;  /* 0x3de718af86787808 */ /* 0x000fe60000800000 */
[-C--:B------:R-:W-:Y:S01]  /*b7c0*/  FFMA R118, R117, R122.reuse, R118 ;  /* 0x0000007a75767223 */ /* 0x080fe20000000076 */
[----:B------:R-:W-:Y:S03]  /*b7d0*/  FSEL R117, R133, -0.37612664699554443359, P1 ;  /* 0xbec093ac85757808 */ /* 0x000fe60000800000 */
[-C--:B------:R-:W-:Y:S01]  /*b7e0*/  FFMA R119, R118, R122.reuse, R119 ;  /* 0x0000007a76777223 */ /* 0x080fe20000000077 */
[----:B------:R-:W-:Y:S03]  /*b7f0*/  FSEL R118, R132, 0.12837915122509002686, P1 ;  /* 0x3e0375d384767808 */ /* 0x000fe60000800000 */
[-C--:B------:R-:W-:Y:S01]  /*b800*/  FFMA R120, R119, R122.reuse, R120 ;  /* 0x0000007a77787223 */ /* 0x080fe20000000078 */
[----:B-1----:R-:W-:Y:S03]  /*b810*/  @P0 FADD R138, -R138, 1 ;  /* 0x3f8000008a8a0421 */ /* 0x002fe60000000100 */
[-C--:B------:R-:W-:Y:S01]  /*b820*/  FFMA R117, R120, R122.reuse, R117 ;  /* 0x0000007a78757223 */ /* 0x080fe20000000075 */
[C---:B------:R-:W-:Y:S01]  /*b830*/  FMUL R120, R139.reuse, R139 ;  /* 0x0000008b8b787220 */ /* 0x040fe20000400000 */
[----:B------:R-:W-:Y:S02]  /*b840*/  @P0 LOP3.LUT R116, R138, 0x80000000, R121, 0xb8, !PT ;  /* 0x800000008a740812 */ /* 0x000fe400078eb879 */
[----:B------:R-:W-:Y:S01]  /*b850*/  FSETP.GE.AND P0, PT, |R139|, 1.0029599666595458984, PT ;  /* 0x3f8060fe8b00780b */ /* 0x000fe20003f06200 */
        /* <DEDUP_REMOVED lines=14> */
[----:B-1----:R-:W-:Y:S01]  /*b940*/  @P2 FADD R118, -R138, 1 ;  /* 0x3f8000008a762421 */ /* 0x002fe20000000100 */
[C---:B------:R-:W-:Y:S01]  /*b950*/  FMUL R138, R54.reuse, 0.70710676908493041992 ;  /* 0x3f3504f3368a7820 */ /* 0x040fe20000400000 */
[----:B------:R-:W-:Y:S01]  /*b960*/  FMUL R54, R54, 0.5 ;  /* 0x3f00000036367820 */ /* 0x000fe20000400000 */
[----:B------:R-:W-:Y:S02]  /*b970*/  FFMA R120, R121, R122, R120 ;  /* 0x0000007a79787223 */ /* 0x000fe40000000078 */
[----:B------:R-:W-:Y:S01]  /*b980*/  @P2 LOP3.LUT R115, R118, 0x80000000, R123, 0xb8, !PT ;  /* 0x8000000076732812 */ /* 0x000fe200078eb87b */
[----:B------:R-:W-:Y:S01]  /*b990*/  FMUL R121, R138, R138 ;  /* 0x0000008a8a797220 */ /* 0x000fe20000400000 */
        /* <DEDUP_REMOVED lines=14> */
[-C--:B------:R-:W-:Y:S04]  /*ba80*/  FFMA R121, R120, R141.reuse, R121 ;  /* 0x0000008d78797223 */ /* 0x080fe80000000079 */
[-C--:B------:R-:W-:Y:S01]  /*ba90*/  FFMA R118, R121, R141.reuse, R118 ;  /* 0x0000008d79767223 */ /* 0x080fe20000000076 */
[----:B------:R-:W-:Y:S01]  /*baa0*/  FSEL R121, R132, 0.12837915122509002686, P2 ;  /* 0x3e0375d384797808 */ /* 0x000fe20001000000 */
[----:B-1----:R-:W-:Y:S02]  /*bab0*/  @P1 FADD R122, -R122, 1 ;  /* 0x3f8000007a7a1421 */ /* 0x002fe40000000100 */
[-C--:B------:R-:W-:Y:S01]  /*bac0*/  FFMA R123, R118, R141.reuse, R123 ;  /* 0x0000008d767b7223 */ /* 0x080fe2000000007b */
[----:B------:R-:W-:Y:S02]  /*bad0*/  FSEL R118, R133, -0.37612664699554443359, P2 ;  /* 0xbec093ac85767808 */ /* 0x000fe40001000000 */
[----:B------:R-:W-:Y:S02]  /*bae0*/  @P1 LOP3.LUT R117, R122, 0x80000000, R137, 0xb8, !PT ;  /* 0x800000007a751812 */ /* 0x000fe400078eb889 */
[C---:B------:R-:W-:Y:S01]  /*baf0*/  FSETP.GE.AND P1, PT, |R140|.reuse, 1.0029599666595458984, PT ;  /* 0x3f8060fe8c00780b */ /* 0x040fe20003f26200 */
[-C--:B------:R-:W-:Y:S01]  /*bb00*/  FFMA R118, R123, R141.reuse, R118 ;  /* 0x0000008d7b767223 */ /* 0x080fe20000000076 */
[----:B------:R-:W-:Y:S01]  /*bb10*/  FMUL R123, R140, R140 ;  /* 0x0000008c8c7b7220 */ /* 0x000fe20000400000 */
[----:B------:R-:W-:Y:S01]  /*bb20*/  FADD R117, R117, 1 ;  /* 0x3f80000075757421 */ /* 0x000fe20000000000 */
[----:B------:R-:W-:Y:S01]  /*bb30*/  FSEL R120, -R136, -0.00082130916416645050049, P1 ;  /* 0xba574d2088787808 */ /* 0x000fe20000800100 */
[----:B------:R-:W-:Y:S01]  /*bb40*/  FFMA R121, R118, R141, R121 ;  /* 0x0000008d76797223 */ /* 0x000fe20000000079 */
[----:B------:R-:W-:Y:S01]  /*bb50*/  FSEL R118, -R141, R138, P2 ;  /* 0x0000008a8d767208 */ /* 0x000fe20001000100 */
[----:B------:R-:W-:Y:S01]  /*bb60*/  FMUL R52, R117, R52 ;  /* 0x0000003475347220 */ /* 0x000fe20000400000 */
[----:B------:R-:W-:Y:S01]  /*bb70*/  FSEL R141, |R140|, R123, P1 ;  /* 0x0000007b8c8d7208 */ /* 0x000fe20000800200 */
[----:B------:R-:W1:Y:S01]  /*bb80*/  @P0 MUFU.EX2 R137, R119 ;  /* 0x0000007700890308 */ /* 0x000e620000000800 */
        /* <DEDUP_REMOVED lines=9> */
[----:B------:R-:W-:Y:S01]  /*bc20*/  FSEL R121, R132, 0.12837915122509002686, P1 ;  /* 0x3e0375d384797808 */ /* 0x000fe20000800000 */
[----:B-1----:R-:W-:Y:S02]  /*bc30*/  @P0 FADD R202, -R137, 1 ;  /* 0x3f80000089ca0421 */ /* 0x002fe40000000100 */
[-C--:B------:R-:W-:Y:S01]  /*bc40*/  FFMA R123, R122, R141.reuse, R123 ;  /* 0x0000008d7a7b7223 */ /* 0x080fe2000000007b */
[C---:B------:R-:W-:Y:S01]  /*bc50*/  FMUL R137, R56.reuse, 0.70710676908493041992 ;  /* 0x3f3504f338897820 */ /* 0x040fe20000400000 */
[----:B------:R-:W-:Y:S01]  /*bc60*/  FMUL R56, R56, 0.5 ;  /* 0x3f00000038387820 */ /* 0x000fe20000400000 */
[----:B------:R-:W-:Y:S01]  /*bc70*/  @P0 LOP3.LUT R119, R202, 0x80000000, R139, 0xb8, !PT ;  /* 0x80000000ca770812 */ /* 0x000fe200078eb88b */
[----:B------:R-:W-:Y:S02]  /*bc80*/  FFMA R120, R123, R141, R120 ;  /* 0x0000008d7b787223 */ /* 0x000fe40000000078 */
[C---:B------:R-:W-:Y:S01]  /*bc90*/  FSETP.GE.AND P0, PT, |R137|.reuse, 1.0029599666595458984, PT ;  /* 0x3f8060fe8900780b */ /* 0x040fe20003f06200 */
[----:B------:R-:W-:Y:S01]  /*bca0*/  FMUL R122, R137, R137 ;  /* 0x00000089897a7220 */ /* 0x000fe20000400000 */
[----:B------:R-:W-:Y:S01]  /*bcb0*/  @!P3 IADD3 R202, PT, PT, R200, 0xf0, RZ ;  /* 0x000000f0c8cab810 */ /* 0x000fe20007ffe0ff */
[----:B------:R-:W-:Y:S01]  /*bcc0*/  FFMA R121, R120, R141, R121 ;  /* 0x0000008d78797223 */ /* 0x000fe20000000079 */
[----:B------:R-:W-:Y:S01]  /*bcd0*/  FSEL R120, -R141, R140, P1 ;  /* 0x0000008c8d787208 */ /* 0x000fe20000800100 */
[----:B------:R-:W-:Y:S01]  /*bce0*/  FMUL R200, R3, 0.5 ;  /* 0x3f00000003c87820 */ /* 0x000fe20000400000 */
[----:B------:R-:W-:Y:S01]  /*bcf0*/  FSEL R123, |R137|, R122, P0 ;  /* 0x0000007a897b7208 */ /* 0x000fe20000000200 */
[----:B------:R-:W1:Y:S01]  /*bd00*/  @P2 MUFU.EX2 R141, R118 ;  /* 0x00000076008d2308 */ /* 0x000e620000000800 */
[----:B------:R-:W-:Y:S01]  /*bd10*/  FSEL R139, R142, 8.4834944573231041431e-05, P0 ;  /* 0x38b1e96a8e8b7808 */ /* 0x000fe20000000000 */
[----:B------:R-:W-:Y:S01]  /*bd20*/  FFMA R120, R121, R120, R120 ;  /* 0x0000007879787223 */ /* 0x000fe20000000078 */
[----:B------:R-:W-:Y:S02]  /*bd30*/  FSEL R122, -R136, -0.00082130916416645050049, P0 ;  /* 0xba574d20887a7808 */ /* 0x000fe40000000100 */
[----:B------:R-:W-:Y:S02]  /*bd40*/  FSEL R121, R131, 0.0052134888246655464172, P0 ;  /* 0x3baad5ea83797808 */ /* 0x000fe40000000000 */
[----:B------:R-:W-:Y:S01]  /*bd50*/  FSEL R3, R134, 0.11284004896879196167, P0 ;  /* 0x3de718af86037808 */ /* 0x000fe20000000000 */
[-C--:B------:R-:W-:Y:S01]  /*bd60*/  FFMA R122, R139, R123.reuse, R122 ;  /* 0x0000007b8b7a7223 */ /* 0x080fe2000000007a */
[----:B------:R-:W-:Y:S02]  /*bd70*/  MOV R139, UR37 ;  /* 0x00000025008b7c02 */ /* 0x000fe40008000f00 */
[----:B------:R-:W-:Y:S01]  /*bd80*/  FSEL R64, R133, -0.37612664699554443359, P0 ;  /* 0xbec093ac85407808 */ /* 0x000fe20000000000 */
[-C--:B------:R-:W-:Y:S01]  /*bd90*/  FFMA R121, R122, R123.reuse, R121 ;  /* 0x0000007b7a797223 */ /* 0x080fe20000000079 */
[----:B------:R-:W-:Y:S01]  /*bda0*/  FSEL R122, -R135, -0.026868773624300956726, P0 ;  /* 0xbcdc1be7877a7808 */ /* 0x000fe20000000100 */
[----:B-1----:R-:W-:Y:S04]  /*bdb0*/  @P2 FADD R141, -R141, 1 ;  /* 0x3f8000008d8d2421 */ /* 0x002fe80000000100 */
[-C--:B------:R-:W-:Y:S01]  /*bdc0*/  FFMA R122, R121, R123.reuse, R122 ;  /* 0x0000007b797a7223 */ /* 0x080fe2000000007a */
[----:B------:R-:W-:Y:S01]  /*bdd0*/  @!P3 PRMT R121, R139, 0x654, R202 ;  /* 0x000006548b79b816 */ /* 0x000fe200000000ca */
[----:B------:R-:W-:Y:S01]  /*bde0*/  FMUL R139, R201, R200 ;  /* 0x000000c8c98b7220 */ /* 0x000fe20000400000 */
[----:B------:R-:W-:Y:S01]  /*bdf0*/  FADD R201, R65, 1 ;  /* 0x3f80000041c97421 */ /* 0x000fe20000000000 */
[----:B------:R-:W-:Y:S01]  /*be00*/  @P2 LOP3.LUT R118, R141, 0x80000000, R138, 0xb8, !PT ;  /* 0x800000008d762812 */ /* 0x000fe200078eb88a */
[-C--:B------:R-:W-:Y:S01]  /*be10*/  FFMA R3, R122, R123.reuse, R3 ;  /* 0x0000007b7a037223 */ /* 0x080fe20000000003 */
[----:B------:R-:W-:Y:S01]  /*be20*/  FMUL R122, R7, 0.5 ;  /* 0x3f000000077a7820 */ /* 0x000fe20000400000 */
[----:B------:R-:W-:Y:S01]  /*be30*/  FSEL R7, R132, 0.12837915122509002686, P0 ;  /* 0x3e0375d384077808 */ /* 0x000fe20000000000 */
[----:B------:R-:W-:Y:S01]  /*be40*/  FMUL R65, R57, 0.70710676908493041992 ;  /* 0x3f3504f339417820 */ /* 0x000fe20000400000 */
[----:B------:R-:W-:Y:S01]  /*be50*/  FFMA R64, R3, R123, R64 ;  /* 0x0000007b03407223 */ /* 0x000fe20000000040 */
[----:B------:R1:W-:Y:S01]  /*be60*/  @!P3 SYNCS.ARRIVE.TRANS64.RED.A1T0 RZ, [R121+URZ], RZ ;  /* 0x000000ff79ffb9a7 */ /* 0x0003e200081004ff */
[----:B------:R-:W-:Y:S01]  /*be70*/  FMUL R141, R0, 0.5 ;  /* 0x3f000000008d7820 */ /* 0x000fe20000400000 */
[----:B------:R-:W-:Y:S01]  /*be80*/  FSEL R0, -R123, R137, P0 ;  /* 0x000000897b007208 */ /* 0x000fe20000000100 */
[----:B------:R-:W-:Y:S01]  /*be90*/  FFMA R7, R64, R123, R7 ;  /* 0x0000007b40077223 */ /* 0x000fe20000000007 */
[C---:B------:R-:W-:Y:S01]  /*bea0*/  FSETP.GE.AND P2, PT, |R65|.reuse, 1.0029599666595458984, PT ;  /* 0x3f8060fe4100780b */ /* 0x040fe20003f46200 */
[C---:B------:R-:W-:Y:S01]  /*beb0*/  FMUL R64, R65.reuse, R65 ;  /* 0x0000004141407220 */ /* 0x040fe20000400000 */
[----:B------:R-:W-:Y:S01]  /*bec0*/  FMUL R138, R2, 0.5 ;  /* 0x3f000000028a7820 */ /* 0x000fe20000400000 */
[----:B------:R-:W-:Y:S01]  /*bed0*/  FMUL R123, R66, R141 ;  /* 0x0000008d427b7220 */ /* 0x000fe20000400000 */
[----:B------:R-:W-:Y:S01]  /*bee0*/  FSEL R3, R142, 8.4834944573231041431e-05, P2 ;  /* 0x38b1e96a8e037808 */ /* 0x000fe20001000000 */
[----:B------:R-:W-:Y:S01]  /*bef0*/  FMUL R66, R4, 0.5 ;  /* 0x3f00000004427820 */ /* 0x000fe20000400000 */
[----:B------:R-:W-:Y:S01]  /*bf00*/  FSEL R64, |R65|, R64, P2 ;  /* 0x0000004041407208 */ /* 0x000fe20001000200 */
[----:B------:R-:W-:Y:S01]  /*bf10*/  FMUL R122, R201, R122 ;  /* 0x0000007ac97a7220 */ /* 0x000fe20000400000 */
[----:B------:R-:W-:Y:S01]  /*bf20*/  FSEL R2, -R136, -0.00082130916416645050049, P2 ;  /* 0xba574d2088027808 */ /* 0x000fe20001000100 */
[----:B------:R-:W-:Y:S01]  /*bf30*/  FFMA R0, R7, R0, R0 ;  /* 0x0000000007007223 */ /* 0x000fe20000000000 */
[----:B------:R-:W-:Y:S01]  /*bf40*/  FSEL R4, -R135, -0.026868773624300956726, P2 ;  /* 0xbcdc1be787047808 */ /* 0x000fe20001000100 */
[----:B------:R-:W-:Y:S01]  /*bf50*/  FMUL R7, R5, 0.5 ;  /* 0x3f00000005077820 */ /* 0x000fe20000400000 */
[----:B------:R-:W-:Y:S01]  /*bf60*/  F2FP.SATFINITE.E4M3.F32.PACK_AB_MERGE_C R122, R122, R139, RZ ;  /* 0x0000008b7a7a723e */ /* 0x000fe200048070ff */
[----:B------:R-:W-:Y:S01]  /*bf70*/  FFMA R2, R3, R64, R2 ;  /* 0x0000004003027223 */ /* 0x000fe20000000002 */
[----:B------:R-:W-:Y:S01]  /*bf80*/  FSEL R3, R131, 0.0052134888246655464172, P2 ;  /* 0x3baad5ea83037808 */ /* 0x000fe20001000000 */
[----:B------:R-:W2:Y:S01]  /*bf90*/  @P1 MUFU.EX2 R5, R120 ;  /* 0x0000007800051308 */ /* 0x000ea20000000800 */
[----:B------:R-:W-:Y:S01]  /*bfa0*/  FADD R201, R68, 1 ;  /* 0x3f80000044c97421 */ /* 0x000fe20000000000 */
[----:B------:R-:W-:Y:S01]  /*bfb0*/  FMUL R66, R69, R66 ;  /* 0x0000004245427220 */ /* 0x000fe20000400000 */
[----:B------:R-:W-:Y:S01]  /*bfc0*/  FMUL R57, R57, 0.5 ;  /* 0x3f00000039397820 */ /* 0x000fe20000400000 */
[----:B------:R-:W-:Y:S01]  /*bfd0*/  FFMA R3, R2, R64, R3 ;  /* 0x0000004002037223 */ /* 0x000fe20000000003 */
[----:B------:R-:W-:Y:S01]  /*bfe0*/  FSEL R2, R133, -0.37612664699554443359, P2 ;  /* 0xbec093ac85027808 */ /* 0x000fe20001000000 */
[----:B------:R-:W-:Y:S01]  /*bff0*/  FMUL R68, R201, R138 ;  /* 0x0000008ac9447220 */ /* 0x000fe20000400000 */
[----:B------:R-:W-:Y:S01]  /*c000*/  FADD R138, R71, 1 ;  /* 0x3f800000478a7421 */ /* 0x000fe20000000000 */
[-C--:B------:R-:W-:Y:S01]  /*c010*/  FFMA R4, R3, R64.reuse, R4 ;  /* 0x0000004003047223 */ /* 0x080fe20000000004 */
[----:B------:R-:W-:Y:S02]  /*c020*/  FSEL R3, R134, 0.11284004896879196167, P2 ;  /* 0x3de718af86037808 */ /* 0x000fe40001000000 */
[----:B------:R-:W-:Y:S01]  /*c030*/  F2FP.SATFINITE.E4M3.F32.PACK_AB_MERGE_C R68, R68, R123, R122 ;  /* 0x0000007b4444723e */ /* 0x000fe2000480707a */
[----:B------:R-:W-:Y:S01]  /*c040*/  FMUL R69, R138, R7 ;  /* 0x000000078a457220 */ /* 0x000fe20000400000 */
[----:B------:R-:W-:Y:S01]  /*c050*/  FMUL R7, R6, 0.5 ;  /* 0x3f00000006077820 */ /* 0x000fe20000400000 */
[-C--:B------:R-:W-:Y:S01]  /*c060*/  FFMA R3, R4, R64.reuse, R3 ;  /* 0x0000004004037223 */ /* 0x080fe20000000003 */
[----:B------:R-:W-:Y:S01]  /*c070*/  FMUL R4, R72, R11 ;  /* 0x0000000b48047220 */ /* 0x000fe20000400000 */
[----:B------:R-:W-:Y:S01]  /*c080*/  FMUL R11, R58, 0.70710676908493041992 ;  /* 0x3f3504f33a0b7820 */ /* 0x000fe20000400000 */
[----:B--2---:R-:W-:Y:S01]  /*c090*/  @P1 FADD R71, -R5, 1 ;  /* 0x3f80000005471421 */ /* 0x004fe20000000100 */
[----:B------:R-:W-:Y:S01]  /*c0a0*/  FSEL R5, R132, 0.12837915122509002686, P2 ;  /* 0x3e0375d384057808 */ /* 0x000fe20001000000 */
[----:B------:R-:W-:Y:S01]  /*c0b0*/  FMUL R7, R70, R7 ;  /* 0x0000000746077220 */ /* 0x000fe20000400000 */
[-C--:B------:R-:W-:Y:S01]  /*c0c0*/  FFMA R2, R3, R64.reuse, R2 ;  /* 0x0000004003027223 */ /* 0x080fe20000000002 */
[----:B------:R-:W-:Y:S01]  /*c0d0*/  FMUL R70, R9, 0.5 ;  /* 0x3f00000009467820 */ /* 0x000fe20000400000 */
[----:B------:R-:W-:Y:S01]  /*c0e0*/  @P1 LOP3.LUT R120, R71, 0x80000000, R140, 0xb8, !PT ;  /* 0x8000000047781812 */ /* 0x000fe200078eb88c */
[C---:B------:R-:W-:Y:S01]  /*c0f0*/  FMUL R6, R11.reuse, R11 ;  /* 0x0000000b0b067220 */ /* 0x040fe20000400000 */
[----:B------:R-:W-:Y:S01]  /*c100*/  FSETP.GE.AND P1, PT, |R11|, 1.0029599666595458984, PT ;  /* 0x3f8060fe0b00780b */ /* 0x000fe20003f26200 */
[----:B------:R-:W-:Y:S01]  /*c110*/  FFMA R5, R2, R64, R5 ;  /* 0x0000004002057223 */ /* 0x000fe20000000005 */
[----:B------:R-:W-:Y:S01]  /*c120*/  F2FP.SATFINITE.E4M3.F32.PACK_AB_MERGE_C R7, R4, R7, RZ ;  /* 0x000000070407723e */ /* 0x000fe200048070ff */
[----:B------:R-:W-:Y:S01]  /*c130*/  FMUL R70, R73, R70 ;  /* 0x0000004649467220 */ /* 0x000fe20000400000 */
[----:B------:R-:W-:Y:S01]  /*c140*/  FSEL R2, -R64, R65, P2 ;  /* 0x0000004140027208 */ /* 0x000fe20001000100 */
[----:B------:R-:W-:Y:S01]  /*c150*/  FADD R64, R77, 1 ;  /* 0x3f8000004d407421 */ /* 0x000fe20000000000 */
[----:B------:R-:W-:Y:S01]  /*c160*/  FSEL R6, |R11|, R6, P1 ;  /* 0x000000060b067208 */ /* 0x000fe20000800200 */
[----:B------:R-:W-:Y:S01]  /*c170*/  FMUL R71, R12, 0.5 ;  /* 0x3f0000000c477820 */ /* 0x000fe20000400000 */
[----:B------:R-:W-:Y:S01]  /*c180*/  FSEL R4, R142, 8.4834944573231041431e-05, P1 ;  /* 0x38b1e96a8e047808 */ /* 0x000fe20000800000 */
[----:B------:R-:W-:Y:S01]  /*c190*/  FMUL R72, R16, 0.5 ;  /* 0x3f00000010487820 */ /* 0x000fe20000400000 */
[----:B------:R-:W-:Y:S01]  /*c1a0*/  FSEL R3, -R136, -0.00082130916416645050049, P1 ;  /* 0xba574d2088037808 */ /* 0x000fe20000800100 */
[----:B------:R-:W-:Y:S01]  /*c1b0*/  FMUL R71, R76, R71 ;  /* 0x000000474c477220 */ /* 0x000fe20000400000 */
[----:B------:R-:W-:Y:S01]  /*c1c0*/  F2FP.SATFINITE.E4M3.F32.PACK_AB_MERGE_C R69, R69, R66, R7 ;  /* 0x000000424545723e */ /* 0x000fe20004807007 */
[----:B------:R-:W-:Y:S01]  /*c1d0*/  FMUL R7, R64, R15 ;  /* 0x0000000f40077220 */ /* 0x000fe20000400000 */
[----:B------:R-:W-:Y:S01]  /*c1e0*/  FFMA R2, R5, R2, R2 ;  /* 0x0000000205027223 */ /* 0x000fe20000000002 */
[----:B------:R-:W-:Y:S01]  /*c1f0*/  FSEL R5, -R135, -0.026868773624300956726, P1 ;  /* 0xbcdc1be787057808 */ /* 0x000fe20000800100 */
[----:B------:R-:W-:Y:S01]  /*c200*/  FFMA R3, R4, R6, R3 ;  /* 0x0000000604037223 */ /* 0x000fe20000000003 */
[----:B------:R-:W-:Y:S01]  /*c210*/  FSEL R4, R131, 0.0052134888246655464172, P1 ;  /* 0x3baad5ea83047808 */ /* 0x000fe20000800000 */
[----:B------:R-:W2:Y:S01]  /*c220*/  @P0 MUFU.EX2 R64, R0 ;  /* 0x0000000000400308 */ /* 0x000ea20000000800 */
[----:B------:R-:W-:Y:S01]  /*c230*/  F2FP.SATFINITE.E4M3.F32.PACK_AB_MERGE_C R10, R7, R10, RZ ;  /* 0x0000000a070a723e */ /* 0x000fe200048070ff */
[----:B------:R-:W-:Y:S01]  /*c240*/  FMUL R15, R8, 0.5 ;  /* 0x3f000000080f7820 */ /* 0x000fe20000400000 */
[----:B------:R-:W-:Y:S01]  /*c250*/  FMUL R8, R63, 0.70710676908493041992 ;  /* 0x3f3504f33f087820 */ /* 0x000fe20000400000 */
[----:B------:R-:W-:Y:S01]  /*c260*/  FFMA R4, R3, R6, R4 ;  /* 0x0000000603047223 */ /* 0x000fe20000000004 */
[----:B------:R-:W-:Y:S01]  /*c270*/  FSEL R3, R133, -0.37612664699554443359, P1 ;  /* 0xbec093ac85037808 */ /* 0x000fe20000800000 */
[----:B------:R-:W-:Y:S01]  /*c280*/  FMUL R9, R14, 0.5 ;  /* 0x3f0000000e097820 */ /* 0x000fe20000400000 */
[----:B------:R-:W-:Y:S01]  /*c290*/  FMUL R7, R8, R8 ;  /* 0x0000000808077220 */ /* 0x000fe20000400000 */
[-C--:B------:R-:W-:Y:S01]  /*c2a0*/  FFMA R5, R4, R6.reuse, R5 ;  /* 0x0000000604057223 */ /* 0x080fe20000000005 */
[----:B------:R-:W-:Y:S01]  /*c2b0*/  FSEL R4, R134, 0.11284004896879196167, P1 ;  /* 0x3de718af86047808 */ /* 0x000fe20000800000 */
[----:B------:R-:W-:Y:S01]  /*c2c0*/  FMUL R14, R13, 0.5 ;  /* 0x3f0000000d0e7820 */ /* 0x000fe20000400000 */
[----:B------:R-:W-:Y:S01]  /*c2d0*/  FMUL R12, R19, 0.5 ;  /* 0x3f000000130c7820 */ /* 0x000fe20000400000 */
[----:B------:R-:W3:Y:S01]  /*c2e0*/  @P2 MUFU.EX2 R13, R2 ;  /* 0x00000002000d2308 */ /* 0x000ee20000000800 */
[----:B------:R-:W-:Y:S01]  /*c2f0*/  FMUL R9, R80, R9 ;  /* 0x0000000950097220 */ /* 0x000fe20000400000 */
[----:B------:R-:W-:Y:S01]  /*c300*/  FFMA R4, R5, R6, R4 ;  /* 0x0000000605047223 */ /* 0x000fe20000000004 */
[----:B------:R-:W-:Y:S01]  /*c310*/  FSEL R5, -R6, R11, P1 ;  /* 0x0000000b06057208 */ /* 0x000fe20000800100 */
[----:B------:R-:W-:Y:S01]  /*c320*/  FMUL R12, R79, R12 ;  /* 0x0000000c4f0c7220 */ /* 0x000fe20000400000 */
[----:B--2---:R-:W-:Y:S01]  /*c330*/  @P0 FADD R64, -R64, 1 ;  /* 0x3f80000040400421 */ /* 0x004fe20000000100 */
[----:B------:R-:W-:Y:S01]  /*c340*/  FFMA R3, R4, R6, R3 ;  /* 0x0000000604037223 */ /* 0x000fe20000000003 */
[----:B------:R-:W-:Y:S01]  /*c350*/  FSEL R4, R132, 0.12837915122509002686, P1 ;  /* 0x3e0375d384047808 */ /* 0x000fe20000800000 */
[----:B------:R-:W-:Y:S01]  /*c360*/  FMUL R15, R74, R15 ;  /* 0x0000000f4a0f7220 */ /* 0x000fe20000400000 */
[----:B------:R-:W-:Y:S01]  /*c370*/  FMUL R72, R81, R72 ;  /* 0x0000004851487220 */ /* 0x000fe20000400000 */
[----:B------:R-:W-:Y:S01]  /*c380*/  @P0 LOP3.LUT R0, R64, 0x80000000, R137, 0xb8, !PT ;  /* 0x8000000040000812 */ /* 0x000fe200078eb889 */
[----:B------:R-:W-:Y:S01]  /*c390*/  FADD R19, R78, 1 ;  /* 0x3f8000004e137421 */ /* 0x000fe20000000000 */
[----:B------:R-:W-:Y:S01]  /*c3a0*/  FSETP.GE.AND P0, PT, |R8|, 1.0029599666595458984, PT ;  /* 0x3f8060fe0800780b */ /* 0x000fe20003f06200 */
[----:B------:R-:W-:Y:S01]  /*c3b0*/  FFMA R4, R3, R6, R4 ;  /* 0x0000000603047223 */ /* 0x000fe20000000004 */
[----:B------:R-:W-:Y:S01]  /*c3c0*/  F2FP.SATFINITE.E4M3.F32.PACK_AB_MERGE_C R70, R70, R15, R10 ;  /* 0x0000000f4646723e */ /* 0x000fe2000480700a */
[----:B------:R-:W-:Y:S01]  /*c3d0*/  FMUL R14, R19, R14 ;  /* 0x0000000e130e7220 */ /* 0x000fe20000400000 */
[----:B------:R-:W-:Y:S01]  /*c3e0*/  FSEL R7, |R8|, R7, P0 ;  /* 0x0000000708077208 */ /* 0x000fe20000000200 */
[----:B------:R-:W-:Y:S01]  /*c3f0*/  FMUL R73, R20, 0.5 ;  /* 0x3f00000014497820 */ /* 0x000fe20000400000 */
[----:B------:R-:W-:Y:S01]  /*c400*/  FSEL R6, R142, 8.4834944573231041431e-05, P0 ;  /* 0x38b1e96a8e067808 */ /* 0x000fe20000000000 */
[----:B------:R-:W-:Y:S01]  /*c410*/  FMUL R74, R24, 0.5 ;  /* 0x3f000000184a7820 */ /* 0x000fe20000400000 */
[----:B------:R-:W-:Y:S01]  /*c420*/  FSEL R3, -R136, -0.00082130916416645050049, P0 ;  /* 0xba574d2088037808 */ /* 0x000fe20000000100 */
[----:B------:R-:W-:Y:S01]  /*c430*/  FFMA R5, R4, R5, R5 ;  /* 0x0000000504057223 */ /* 0x000fe20000000005 */
[----:B------:R-:W-:Y:S01]  /*c440*/  FSEL R4, R131, 0.0052134888246655464172, P0 ;  /* 0x3baad5ea83047808 */ /* 0x000fe20000000000 */
[----:B------:R-:W-:Y:S01]  /*c450*/  FMUL R73, R86, R73 ;  /* 0x0000004956497220 */ /* 0x000fe20000400000 */
[----:B------:R-:W-:Y:S01]  /*c460*/  F2FP.SATFINITE.E4M3.F32.PACK_AB_MERGE_C R19, R12, R9, RZ ;  /* 0x000000090c13723e */ /* 0x000fe200048070ff */
[----:B------:R-:W-:Y:S01]  /*c470*/  FFMA R3, R6, R7, R3 ;  /* 0x0000000706037223 */ /* 0x000fe20000000003 */
[----:B------:R-:W-:Y:S01]  /*c480*/  FSEL R6, R134, 0.11284004896879196167, P0 ;  /* 0x3de718af86067808 */ /* 0x000fe20000000000 */
[----:B------:R-:W-:Y:S01]  /*c490*/  FADD R9, R82, 1 ;  /* 0x3f80000052097421 */ /* 0x000fe20000000000 */
[----:B------:R-:W-:Y:S01]  /*c4a0*/  F2FP.SATFINITE.E4M3.F32.PACK_AB_MERGE_C R71, R14, R71, R19 ;  /* 0x000000470e47723e */ /* 0x000fe20004807013 */
[-C--:B------:R-:W-:Y:S01]  /*c4b0*/  FFMA R4, R3, R7.reuse, R4 ;  /* 0x0000000703047223 */ /* 0x080fe20000000004 */
[----:B------:R-:W-:Y:S01]  /*c4c0*/  FSEL R3, -R135, -0.026868773624300956726, P0 ;  /* 0xbcdc1be787037808 */ /* 0x000fe20000000100 */
[----:B---3--:R-:W-:Y:S01]  /*c4d0*/  @P2 FADD R64, -R13, 1 ;  /* 0x3f8000000d402421 */ /* 0x008fe20000000100 */
[----:B------:R-:W-:Y:S01]  /*c4e0*/  FMUL R12, R60, 0.70710676908493041992 ;  /* 0x3f3504f33c0c7820 */ /* 0x000fe20000400000 */
[----:B------:R-:W-:Y:S01]  /*c4f0*/  FMUL R18, R9, R18 ;  /* 0x0000001209127220 */ /* 0x000fe20000400000 */
[----:B------:R1:W-:Y:S01]  /*c500*/  STS.128 [R193+UR8+0x8000], R68 ;  /* 0x00800044c1007988 */ /* 0x0003e20008000c08 */
[-C--:B------:R-:W-:Y:S01]  /*c510*/  FFMA R3, R4, R7.reuse, R3 ;  /* 0x0000000704037223 */ /* 0x080fe20000000003 */
[----:B------:R-:W-:Y:S01]  /*c520*/  FSEL R4, R132, 0.12837915122509002686, P0 ;  /* 0x3e0375d384047808 */ /* 0x000fe20000000000 */
[----:B------:R-:W-:Y:S01]  /*c530*/  FADD R24, R107, 1 ;  /* 0x3f8000006b187421 */ /* 0x000fe20000000000 */
[----:B------:R-:W-:Y:S01]  /*c540*/  @P2 LOP3.LUT R2, R64, 0x80000000, R65, 0xb8, !PT ;  /* 0x8000000040022812 */ /* 0x000fe200078eb841 */
[-C--:B------:R-:W-:Y:S01]  /*c550*/  FFMA R6, R3, R7.reuse, R6 ;  /* 0x0000000703067223 */ /* 0x080fe20000000006 */
[----:B------:R-:W-:Y:S01]  /*c560*/  FSEL R3, R133, -0.37612664699554443359, P0 ;  /* 0xbec093ac85037808 */ /* 0x000fe20000000000 */
[C---:B------:R-:W-:Y:S01]  /*c570*/  FMUL R9, R12.reuse, R12 ;  /* 0x0000000c0c097220 */ /* 0x040fe20000400000 */
[----:B------:R-:W-:Y:S01]  /*c580*/  FSETP.GE.AND P2, PT, |R12|, 1.0029599666595458984, PT ;  /* 0x3f8060fe0c00780b */ /* 0x000fe20003f46200 */
[----:B------:R-:W-:Y:S01]  /*c590*/  FMUL R65, R17, 0.5 ;  /* 0x3f00000011417820 */ /* 0x000fe20000400000 */
[----:B------:R-:W-:Y:S01]  /*c5a0*/  F2FP.SATFINITE.E4M3.F32.PACK_AB_MERGE_C R18, R23, R18, RZ ;  /* 0x000000121712723e */ /* 0x000fe200048070ff */
[----:B------:R-:W-:Y:S01]  /*c5b0*/  FFMA R3, R6, R7, R3 ;  /* 0x0000000706037223 */ /* 0x000fe20000000003 */
[----:B------:R-:W-:Y:S01]  /*c5c0*/  FSEL R13, |R12|, R9, P2 ;  /* 0x000000090c0d7208 */ /* 0x000fe20001000200 */
[----:B------:R-:W2:Y:S01]  /*c5d0*/  @P1 MUFU.EX2 R17, R5 ;  /* 0x0000000500111308 */ /* 0x000ea20000000800 */
[----:B------:R-:W-:Y:S01]  /*c5e0*/  FSEL R9, R142, 8.4834944573231041431e-05, P2 ;  /* 0x38b1e96a8e097808 */ /* 0x000fe20001000000 */
[----:B------:R-:W-:Y:S01]  /*c5f0*/  FFMA R4, R3, R7, R4 ;  /* 0x0000000703047223 */ /* 0x000fe20000000004 */
[----:B------:R-:W-:Y:S01]  /*c600*/  FSEL R3, -R7, R8, P0 ;  /* 0x0000000807037208 */ /* 0x000fe20000000100 */
[----:B------:R-:W-:Y:S01]  /*c610*/  FMUL R41, R24, R41 ;  /* 0x0000002918297220 */ /* 0x000fe20000400000 */
[----:B------:R-:W-:Y:S01]  /*c620*/  FSEL R6, -R136, -0.00082130916416645050049, P2 ;  /* 0xba574d2088067808 */ /* 0x000fe20001000100 */
[----:B------:R-:W-:Y:S01]  /*c630*/  FADD R64, R83, 1 ;  /* 0x3f80000053407421 */ /* 0x000fe20000000000 */
[----:B------:R-:W-:Y:S01]  /*c640*/  FSEL R7, R131, 0.0052134888246655464172, P2 ;  /* 0x3baad5ea83077808 */ /* 0x000fe20001000000 */
[----:B------:R-:W-:Y:S01]  /*c650*/  FFMA R3, R4, R3, R3 ;  /* 0x0000000304037223 */ /* 0x000fe20000000003 */
[----:B------:R-:W-:Y:S01]  /*c660*/  FSEL R4, -R135, -0.026868773624300956726, P2 ;  /* 0xbcdc1be787047808 */ /* 0x000fe20001000100 */
[-C--:B------:R-:W-:Y:S01]  /*c670*/  FFMA R6, R9, R13.reuse, R6 ;  /* 0x0000000d09067223 */ /* 0x080fe20000000006 */
[----:B------:R-:W-:Y:S01]  /*c680*/  FSEL R9, R134, 0.11284004896879196167, P2 ;  /* 0x3de718af86097808 */ /* 0x000fe20001000000 */
[----:B------:R-:W-:Y:S01]  /*c690*/  FMUL R15, R27, 0.5 ;  /* 0x3f0000001b0f7820 */ /* 0x000fe20000400000 */
[----:B------:R-:W-:Y:S01]  /*c6a0*/  FADD R10, R89, 1 ;  /* 0x3f800000590a7421 */ /* 0x000fe20000000000 */
[----:B------:R-:W-:Y:S01]  /*c6b0*/  FFMA R7, R6, R13, R7 ;  /* 0x0000000d06077223 */ /* 0x000fe20000000007 */
[----:B------:R-:W-:Y:S01]  /*c6c0*/  FMUL R65, R64, R65 ;  /* 0x0000004140417220 */ /* 0x000fe20000400000 */
[----:B------:R-:W-:Y:S01]  /*c6d0*/  FMUL R14, R22, 0.5 ;  /* 0x3f000000160e7820 */ /* 0x000fe20000400000 */
[----:B--2---:R-:W-:Y:S01]  /*c6e0*/  @P1 FADD R6, -R17, 1 ;  /* 0x3f80000011061421 */ /* 0x004fe20000000100 */
[----:B------:R-:W-:Y:S01]  /*c6f0*/  FFMA R4, R7, R13, R4 ;  /* 0x0000000d07047223 */ /* 0x000fe20000000004 */
[----:B------:R-:W-:Y:S01]  /*c700*/  FSEL R7, R132, 0.12837915122509002686, P2 ;  /* 0x3e0375d384077808 */ /* 0x000fe20001000000 */
[----:B------:R-:W-:Y:S01]  /*c710*/  FMUL R15, R10, R15 ;  /* 0x0000000f0a0f7220 */ /* 0x000fe20000400000 */
[----:B------:R-:W-:Y:S01]  /*c720*/  F2FP.SATFINITE.E4M3.F32.PACK_AB_MERGE_C R72, R65, R72, R18 ;  /* 0x000000484148723e */ /* 0x000fe20004807012 */
[-C--:B------:R-:W-:Y:S01]  /*c730*/  FFMA R9, R4, R13.reuse, R9 ;  /* 0x0000000d04097223 */ /* 0x080fe20000000009 */
[----:B------:R-:W-:Y:S01]  /*c740*/  FSEL R4, R133, -0.37612664699554443359, P2 ;  /* 0xbec093ac85047808 */ /* 0x000fe20001000000 */
[----:B------:R-:W-:Y:S01]  /*c750*/  FMUL R14, R87, R14 ;  /* 0x0000000e570e7220 */ /* 0x000fe20000400000 */
[----:B------:R-:W-:Y:S01]  /*c760*/  @P1 LOP3.LUT R5, R6, 0x80000000, R11, 0xb8, !PT ;  /* 0x8000000006051812 */ /* 0x000fe200078eb80b */
[----:B------:R-:W-:Y:S01]  /*c770*/  FMUL R11, R61, 0.70710676908493041992 ;  /* 0x3f3504f33d0b7820 */ /* 0x000fe20000400000 */
[----:B------:R-:W-:Y:S01]  /*c780*/  FMUL R18, R21, 0.5 ;  /* 0x3f00000015127820 */ /* 0x000fe20000400000 */
[----:B------:R-:W-:Y:S01]  /*c790*/  FFMA R4, R9, R13, R4 ;  /* 0x0000000d09047223 */ /* 0x000fe20000000004 */
[----:B------:R-:W-:Y:S01]  /*c7a0*/  F2FP.SATFINITE.E4M3.F32.PACK_AB_MERGE_C R14, R15, R14, RZ ;  /* 0x0000000e0f0e723e */ /* 0x000fe200048070ff */
[C---:B------:R-:W-:Y:S01]  /*c7b0*/  FMUL R6, R11.reuse, R11 ;  /* 0x0000000b0b067220 */ /* 0x040fe20000400000 */
[----:B------:R-:W-:Y:S01]  /*c7c0*/  FSETP.GE.AND P1, PT, |R11|, 1.0029599666595458984, PT ;  /* 0x3f8060fe0b00780b */ /* 0x000fe20003f26200 */
[----:B------:R-:W-:Y:S01]  /*c7d0*/  FFMA R7, R4, R13, R7 ;  /* 0x0000000d04077223 */ /* 0x000fe20000000007 */
[----:B------:R-:W-:Y:S01]  /*c7e0*/  FSEL R4, -R13, R12, P2 ;  /* 0x0000000c0d047208 */ /* 0x000fe20001000100 */
[----:B------:R-:W-:Y:S01]  /*c7f0*/  FMUL R18, R85, R18 ;  /* 0x0000001255127220 */ /* 0x000fe20000400000 */
[----:B------:R-:W-:Y:S01]  /*c800*/  FSEL R10, |R11|, R6, P1 ;  /* 0x000000060b0a7208 */ /* 0x000fe20000800200 */
[----:B------:R-:W-:Y:S01]  /*c810*/  FADD R17, R88, 1 ;  /* 0x3f80000058117421 */ /* 0x000fe20000000000 */
[----:B------:R-:W-:Y:S01]  /*c820*/  FSEL R9, R142, 8.4834944573231041431e-05, P1 ;  /* 0x38b1e96a8e097808 */ /* 0x000fe20000800000 */
[----:B------:R-:W-:Y:S01]  /*c830*/  FADD R23, R110, 1 ;  /* 0x3f8000006e177421 */ /* 0x000fe20000000000 */
[----:B------:R-:W-:Y:S01]  /*c840*/  FSEL R6, -R136, -0.00082130916416645050049, P1 ;  /* 0xba574d2088067808 */ /* 0x000fe20000800100 */
[----:B------:R-:W-:Y:S01]  /*c850*/  FFMA R4, R7, R4, R4 ;  /* 0x0000000407047223 */ /* 0x000fe20000000004 */
[----:B------:R-:W-:Y:S01]  /*c860*/  FSEL R7, R131, 0.0052134888246655464172, P1 ;  /* 0x3baad5ea83077808 */ /* 0x000fe20000800000 */
[----:B------:R-:W2:Y:S01]  /*c870*/  @P0 MUFU.EX2 R13, R3 ;  /* 0x00000003000d0308 */ /* 0x000ea20000000800 */
[----:B------:R-:W-:Y:S01]  /*c880*/  F2FP.SATFINITE.E4M3.F32.PACK_AB_MERGE_C R73, R18, R73, R14 ;  /* 0x000000491249723e */ /* 0x000fe2000480700e */
[-C--:B------:R-:W-:Y:S01]  /*c890*/  FFMA R6, R9, R10.reuse, R6 ;  /* 0x0000000a09067223 */ /* 0x080fe20000000006 */
[----:B------:R-:W-:Y:S01]  /*c8a0*/  FSEL R9, R134, 0.11284004896879196167, P1 ;  /* 0x3de718af86097808 */ /* 0x000fe20000800000 */
[----:B------:R-:W-:Y:S01]  /*c8b0*/  FADD R15, R92, 1 ;  /* 0x3f8000005c0f7421 */ /* 0x000fe20000000000 */
[----:B------:R-:W-:Y:S01]  /*c8c0*/  FMUL R19, R31, 0.5 ;  /* 0x3f0000001f137820 */ /* 0x000fe20000400000 */
[----:B------:R-:W-:Y:S01]  /*c8d0*/  FFMA R7, R6, R10, R7 ;  /* 0x0000000a06077223 */ /* 0x000fe20000000007 */
[----:B------:R-:W-:Y:S01]  /*c8e0*/  FSEL R6, -R135, -0.026868773624300956726, P1 ;  /* 0xbcdc1be787067808 */ /* 0x000fe20000800100 */
[----:B------:R-:W-:Y:S01]  /*c8f0*/  FMUL R14, R15, R26 ;  /* 0x0000001a0f0e7220 */ /* 0x000fe20000400000 */
[----:B------:R-:W-:Y:S01]  /*c900*/  FADD R18, R91, 1 ;  /* 0x3f8000005b127421 */ /* 0x000fe20000000000 */
[----:B------:R-:W-:Y:S01]  /*c910*/  FMUL R74, R17, R74 ;  /* 0x0000004a114a7220 */ /* 0x000fe20000400000 */
[----:B------:R-:W-:Y:S01]  /*c920*/  FMUL R17, R25, 0.5 ;  /* 0x3f00000019117820 */ /* 0x000fe20000400000 */
[-C--:B------:R-:W-:Y:S01]  /*c930*/  FFMA R6, R7, R10.reuse, R6 ;  /* 0x0000000a07067223 */ /* 0x080fe20000000006 */
[----:B------:R-:W-:Y:S01]  /*c940*/  FSEL R7, R132, 0.12837915122509002686, P1 ;  /* 0x3e0375d384077808 */ /* 0x000fe20000800000 */
[----:B------:R-:W-:Y:S01]  /*c950*/  FMUL R19, R18, R19 ;  /* 0x0000001312137220 */ /* 0x000fe20000400000 */
[----:B------:R-:W-:Y:S01]  /*c960*/  FMUL R18, R29, 0.5 ;  /* 0x3f0000001d127820 */ /* 0x000fe20000400000 */
[----:B------:R-:W-:Y:S01]  /*c970*/  FFMA R9, R6, R10, R9 ;  /* 0x0000000a06097223 */ /* 0x000fe20000000009 */
[----:B------:R-:W-:Y:S01]  /*c980*/  FSEL R6, R133, -0.37612664699554443359, P1 ;  /* 0xbec093ac85067808 */ /* 0x000fe20000800000 */
[----:B--2---:R-:W-:Y:S01]  /*c990*/  @P0 FADD R13, -R13, 1 ;  /* 0x3f8000000d0d0421 */ /* 0x004fe20000000100 */
[----:B------:R-:W-:Y:S01]  /*c9a0*/  F2FP.SATFINITE.E4M3.F32.PACK_AB_MERGE_C R14, R19, R14, RZ ;  /* 0x0000000e130e723e */ /* 0x000fe200048070ff */
[----:B------:R-:W-:Y:S01]  /*c9b0*/  FMUL R17, R90, R17 ;  /* 0x000000115a117220 */ /* 0x000fe20000400000 */
[----:B------:R-:W-:Y:S01]  /*c9c0*/  FMUL R18, R95, R18 ;  /* 0x000000125f127220 */ /* 0x000fe20000400000 */
[----:B------:R-:W-:Y:S01]  /*c9d0*/  FFMA R6, R9, R10, R6 ;  /* 0x0000000a09067223 */ /* 0x000fe20000000006 */
[----:B------:R-:W-:Y:S01]  /*c9e0*/  @P0 LOP3.LUT R3, R13, 0x80000000, R8, 0xb8, !PT ;  /* 0x800000000d030812 */ /* 0x000fe200078eb808 */
[----:B------:R-:W-:Y:S01]  /*c9f0*/  FMUL R9, R62, 0.70710676908493041992 ;  /* 0x3f3504f33e097820 */ /* 0x000fe20000400000 */
[----:B------:R-:W-:Y:S01]  /*ca00*/  F2FP.SATFINITE.E4M3.F32.PACK_AB_MERGE_C R74, R17, R74, R14 ;  /* 0x0000004a114a723e */ /* 0x000fe2000480700e */
[----:B------:R-:W-:Y:S01]  /*ca10*/  FMUL R23, R23, R44 ;  /* 0x0000002c17177220 */ /* 0x000fe20000400000 */
[----:B------:R-:W-:Y:S01]  /*ca20*/  FADD R2, R2, 1 ;  /* 0x3f80000002027421 */ /* 0x000fe20000000000 */
[C---:B------:R-:W-:Y:S01]  /*ca30*/  FMUL R8, R9.reuse, R9 ;  /* 0x0000000909087220 */ /* 0x040fe20000400000 */
[C---:B------:R-:W-:Y:S01]  /*ca40*/  FSETP.GE.AND P0, PT, |R9|.reuse, 1.0029599666595458984, PT ;  /* 0x3f8060fe0900780b */ /* 0x040fe20003f06200 */
        /* <DEDUP_REMOVED lines=10> */
[----:B------:R-:W-:Y:S01]  /*caf0*/  FMUL R75, R10, R75 ;  /* 0x0000004b0a4b7220 */ /* 0x000fe20000400000 */
[----:B------:R-:W-:Y:S01]  /*cb00*/  FSEL R10, -R135, -0.026868773624300956726, P0 ;  /* 0xbcdc1be7870a7808 */ /* 0x000fe20000000100 */
[-C--:B------:R-:W-:Y:S01]  /*cb10*/  FFMA R8, R15, R13.reuse, R8 ;  /* 0x0000000d0f087223 */ /* 0x080fe20000000008 */
[----:B------:R-:W-:Y:S01]  /*cb20*/  FADD R15, R94, 1 ;  /* 0x3f8000005e0f7421 */ /* 0x000fe20000000000 */
[----:B------:R-:W-:Y:S01]  /*cb30*/  FADD R17, R116, 1 ;  /* 0x3f80000074117421 */ /* 0x000fe20000000000 */
[----:B------:R-:W-:Y:S01]  /*cb40*/  FADD R24, R115, 1 ;  /* 0x3f80000073187421 */ /* 0x000fe20000000000 */
[-C--:B------:R-:W-:Y:S01]  /*cb50*/  FFMA R7, R8, R13.reuse, R7 ;  /* 0x0000000d08077223 */ /* 0x080fe20000000007 */
[----:B------:R-:W-:Y:S01]  /*cb60*/  FSEL R8, R133, -0.37612664699554443359, P0 ;  /* 0xbec093ac85087808 */ /* 0x000fe20000000000 */
[----:B------:R-:W-:Y:S01]  /*cb70*/  FMUL R15, R15, R30 ;  /* 0x0000001e0f0f7220 */ /* 0x000fe20000400000 */
[----:B------:R-:W-:Y:S01]  /*cb80*/  FMUL R19, R19, R32 ;  /* 0x0000002013137220 */ /* 0x000fe20000400000 */
[----:B------:R-:W-:Y:S01]  /*cb90*/  FFMA R10, R7, R13, R10 ;  /* 0x0000000d070a7223 */ /* 0x000fe2000000000a */
[----:B------:R-:W-:Y:S01]  /*cba0*/  FSEL R7, R134, 0.11284004896879196167, P0 ;  /* 0x3de718af86077808 */ /* 0x000fe20000000000 */
[----:B------:R-:W-:Y:S01]  /*cbb0*/  FMUL R17, R17, R50 ;  /* 0x0000003211117220 */ /* 0x000fe20000400000 */
[----:B------:R-:W-:Y:S01]  /*cbc0*/  F2FP.SATFINITE.E4M3.F32.PACK_AB_MERGE_C R15, R96, R15, RZ ;  /* 0x0000000f600f723e */ /* 0x000fe200048070ff */
[----:B------:R-:W-:Y:S01]  /*cbd0*/  FMUL R24, R24, R55 ;  /* 0x0000003718187220 */ /* 0x000fe20000400000 */
[----:B------:R-:W-:Y:S01]  /*cbe0*/  FADD R21, R100, 1 ;  /* 0x3f80000064157421 */ /* 0x000fe20000000000 */
[----:B------:R-:W-:Y:S01]  /*cbf0*/  FFMA R7, R10, R13, R7 ;  /* 0x0000000d0a077223 */ /* 0x000fe20000000007 */
[----:B------:R-:W-:Y:S01]  /*cc00*/  FSEL R10, -R13, R9, P0 ;  /* 0x000000090d0a7208 */ /* 0x000fe20000000100 */
[----:B------:R-:W-:Y:S01]  /*cc10*/  FADD R22, R102, 1 ;  /* 0x3f80000066167421 */ /* 0x000fe20000000000 */
[----:B------:R-:W-:Y:S01]  /*cc20*/  F2FP.SATFINITE.E4M3.F32.PACK_AB_MERGE_C R75, R18, R75, R15 ;  /* 0x0000004b124b723e */ /* 0x000fe2000480700f */
[----:B------:R-:W-:Y:S01]  /*cc30*/  FFMA R8, R7, R13, R8 ;  /* 0x0000000d07087223 */ /* 0x000fe20000000008 */
[----:B------:R-:W-:Y:S01]  /*cc40*/  FSEL R7, R132, 0.12837915122509002686, P0 ;  /* 0x3e0375d384077808 */ /* 0x000fe20000000000 */
[----:B------:R-:W-:Y:S01]  /*cc50*/  FADD R15, R106, 1 ;  /* 0x3f8000006a0f7421 */ /* 0x000fe20000000000 */
[----:B------:R-:W-:Y:S01]  /*cc60*/  F2FP.SATFINITE.E4M3.F32.PACK_AB_MERGE_C R17, R24, R17, RZ ;  /* 0x000000111811723e */ /* 0x000fe200048070ff */
[----:B------:R-:W-:Y:S01]  /*cc70*/  FMUL R58, R58, 0.5 ;  /* 0x3f0000003a3a7820 */ /* 0x000fe20000400000 */
[----:B------:R-:W-:Y:S01]  /*cc80*/  FMUL R63, R63, 0.5 ;  /* 0x3f0000003f3f7820 */ /* 0x000fe20000400000 */
[----:B------:R-:W-:Y:S01]  /*cc90*/  FFMA R7, R8, R13, R7 ;  /* 0x0000000d08077223 */ /* 0x000fe20000000007 */
[----:B------:R-:W-:Y:S01]  /*cca0*/  FADD R8, R103, 1 ;  /* 0x3f80000067087421 */ /* 0x000fe20000000000 */
[----:B------:R-:W-:Y:S01]  /*ccb0*/  FADD R13, R104, 1 ;  /* 0x3f800000680d7421 */ /* 0x000fe20000000000 */
[----:B------:R-:W-:Y:S01]  /*ccc0*/  FMUL R42, R15, R42 ;  /* 0x0000002a0f2a7220 */ /* 0x000fe20000400000 */
[----:B------:R-:W-:Y:S01]  /*ccd0*/  FFMA R10, R7, R10, R10 ;  /* 0x0000000a070a7223 */ /* 0x000fe2000000000a */
[----:B------:R-:W-:Y:S01]  /*cce0*/  FMUL R43, R8, R43 ;  /* 0x0000002b082b7220 */ /* 0x000fe20000400000 */
[----:B------:R-:W-:Y:S01]  /*ccf0*/  FMUL R38, R13, R38 ;  /* 0x000000260d267220 */ /* 0x000fe20000400000 */
[----:B------:R-:W-:Y:S01]  /*cd00*/  FMUL R13, R67, 0.70710676908493041992 ;  /* 0x3f3504f3430d7820 */ /* 0x000fe20000400000 */
[----:B------:R-:W-:Y:S01]  /*cd10*/  F2FP.SATFINITE.E4M3.F32.PACK_AB_MERGE_C R42, R47, R42, RZ ;  /* 0x0000002a2f2a723e */ /* 0x000fe200048070ff */
[----:B------:R-:W2:Y:S01]  /*cd20*/  @P0 MUFU.EX2 R7, R10 ;  /* 0x0000000a00070308 */ /* 0x000ea20000000800 */
[----:B------:R-:W-:Y:S01]  /*cd30*/  FADD R15, R112, 1 ;  /* 0x3f800000700f7421 */ /* 0x000fe20000000000 */
[----:B------:R-:W-:Y:S01]  /*cd40*/  F2FP.SATFINITE.E4M3.F32.PACK_AB_MERGE_C R38, R43, R38, RZ ;  /* 0x000000262b26723e */ /* 0x000fe200048070ff */
[----:B------:R-:W-:Y:S01]  /*cd50*/  FADD R5, R5, 1 ;  /* 0x3f80000005057421 */ /* 0x000fe20000000000 */
[----:B------:R-:W-:Y:S01]  /*cd60*/  FADD R20, R101, 1 ;  /* 0x3f80000065147421 */ /* 0x000fe20000000000 */
[----:B------:R-:W-:Y:S01]  /*cd70*/  FMUL R15, R15, R48 ;  /* 0x000000300f0f7220 */ /* 0x000fe20000400000 */
[----:B------:R-:W-:Y:S01]  /*cd80*/  FMUL R67, R67, 0.5 ;  /* 0x3f00000043437820 */ /* 0x000fe20000400000 */
[----:B------:R-:W-:Y:S01]  /*cd90*/  FMUL R62, R62, 0.5 ;  /* 0x3f0000003e3e7820 */ /* 0x000fe20000400000 */
[----:B------:R-:W-:Y:S01]  /*cda0*/  FMUL R5, R5, R58 ;  /* 0x0000003a05057220 */ /* 0x000fe20000400000 */
[----:B------:R-:W-:Y:S01]  /*cdb0*/  FMUL R39, R20, R39 ;  /* 0x0000002714277220 */ /* 0x000fe20000400000 */
[----:B------:R-:W-:Y:S01]  /*cdc0*/  FADD R20, R97, 1 ;  /* 0x3f80000061147421 */ /* 0x000fe20000000000 */
[----:B------:R-:W-:Y:S01]  /*cdd0*/  FMUL R21, R21, R36 ;  /* 0x0000002415157220 */ /* 0x000fe20000400000 */
[----:B------:R-:W-:Y:S01]  /*cde0*/  FMUL R22, R22, R37 ;  /* 0x0000002516167220 */ /* 0x000fe20000400000 */
[----:B------:R-:W-:Y:S01]  /*cdf0*/  FADD R24, R119, 1 ;  /* 0x3f80000077187421 */ /* 0x000fe20000000000 */
[----:B------:R-:W-:Y:S01]  /*ce00*/  F2FP.SATFINITE.E4M3.F32.PACK_AB_MERGE_C R34, R39, R34, RZ ;  /* 0x000000222722723e */ /* 0x000fe200048070ff */
[----:B------:R-:W-:Y:S01]  /*ce10*/  FMUL R20, R20, R33 ;  /* 0x0000002114147220 */ /* 0x000fe20000400000 */
[----:B------:R-:W-:Y:S01]  /*ce20*/  FMUL R60, R60, 0.5 ;  /* 0x3f0000003c3c7820 */ /* 0x000fe20000400000 */
[----:B------:R-:W-:Y:S01]  /*ce30*/  F2FP.SATFINITE.E4M3.F32.PACK_AB_MERGE_C R21, R22, R21, R38 ;  /* 0x000000151615723e */ /* 0x000fe20004807026 */
[----:B--2---:R-:W-:Y:S01]  /*ce40*/  @P0 FADD R8, -R7, 1 ;  /* 0x3f80000007080421 */ /* 0x004fe20000000100 */
[----:B------:R-:W-:Y:S01]  /*ce50*/  FMUL R22, R105, R40 ;  /* 0x0000002869167220 */ /* 0x000fe20000400000 */
[----:B------:R-:W-:Y:S01]  /*ce60*/  F2FP.SATFINITE.E4M3.F32.PACK_AB_MERGE_C R20, R20, R19, R34 ;  /* 0x000000131414723e */ /* 0x000fe20004807022 */
[----:B------:R-:W-:Y:S01]  /*ce70*/  FMUL R53, R24, R53 ;  /* 0x0000003518357220 */ /* 0x000fe20000400000 */
[----:B------:R-:W-:Y:S01]  /*ce80*/  FMUL R61, R61, 0.5 ;  /* 0x3f0000003d3d7820 */ /* 0x000fe20000400000 */
[----:B------:R-:W-:Y:S01]  /*ce90*/  @P0 LOP3.LUT R10, R8, 0x80000000, R9, 0xb8, !PT ;  /* 0x80000000080a0812 */ /* 0x000fe200078eb809 */
[C---:B------:R-:W-:Y:S01]  /*cea0*/  FMUL R8, R13.reuse, R13 ;  /* 0x0000000d0d087220 */ /* 0x040fe20000400000 */
[----:B------:R-:W-:Y:S01]  /*ceb0*/  FSETP.GE.AND P0, PT, |R13|, 1.0029599666595458984, PT ;  /* 0x3f8060fe0d00780b */ /* 0x000fe20003f06200 */
[----:B------:R-:W-:Y:S01]  /*cec0*/  FADD R19, R118, 1 ;  /* 0x3f80000076137421 */ /* 0x000fe20000000000 */
[----:B------:R-:W-:Y:S01]  /*ced0*/  F2FP.SATFINITE.E4M3.F32.PACK_AB_MERGE_C R22, R41, R22, R42 ;  /* 0x000000162916723e */ /* 0x000fe2000480702a */
[----:B------:R-:W-:Y:S01]  /*cee0*/  FADD R120, R120, 1 ;  /* 0x3f80000078787421 */ /* 0x000fe20000000000 */
[----:B------:R-:W-:Y:S01]  /*cef0*/  FSEL R18, R142, 8.4834944573231041431e-05, P0 ;  /* 0x38b1e96a8e127808 */ /* 0x000fe20000000000 */
[----:B------:R-:W-:Y:S01]  /*cf00*/  FMUL R19, R19, R54 ;  /* 0x0000003613137220 */ /* 0x000fe20000400000 */
[----:B------:R-:W-:Y:S01]  /*cf10*/  FSEL R7, -R136, -0.00082130916416645050049, P0 ;  /* 0xba574d2088077808 */ /* 0x000fe20000000100 */
[----:B------:R-:W-:Y:S01]  /*cf20*/  FMUL R120, R120, R59 ;  /* 0x0000003b78787220 */ /* 0x000fe20000400000 */
[----:B------:R-:W-:Y:S02]  /*cf30*/  FSEL R14, |R13|, R8, P0 ;  /* 0x000000080d0e7208 */ /* 0x000fe40000000200 */
[----:B------:R-:W-:Y:S02]  /*cf40*/  FSEL R8, R131, 0.0052134888246655464172, P0 ;  /* 0x3baad5ea83087808 */ /* 0x000fe40000000000 */
[----:B------:R-:W-:Y:S01]  /*cf50*/  FSEL R9, -R135, -0.026868773624300956726, P0 ;  /* 0xbcdc1be787097808 */ /* 0x000fe20000000100 */
[-C--:B------:R-:W-:Y:S01]  /*cf60*/  FFMA R7, R18, R14.reuse, R7 ;  /* 0x0000000e12077223 */ /* 0x080fe20000000007 */
[----:B------:R-:W-:Y:S01]  /*cf70*/  F2FP.SATFINITE.E4M3.F32.PACK_AB_MERGE_C R19, R120, R19, RZ ;  /* 0x000000137813723e */ /* 0x000fe200048070ff */
[----:B------:R-:W-:Y:S02]  /*cf80*/  FADD R18, R113, 1 ;  /* 0x3f80000071127421 */ /* 0x000fe40000000000 */
[-C--:B------:R-:W-:Y:S01]  /*cf90*/  FFMA R8, R7, R14.reuse, R8 ;  /* 0x0000000e07087223 */ /* 0x080fe20000000008 */
[----:B------:R-:W-:Y:S01]  /*cfa0*/  FSEL R7, R133, -0.37612664699554443359, P0 ;  /* 0xbec093ac85077808 */ /* 0x000fe20000000000 */
[----:B------:R-:W-:Y:S01]  /*cfb0*/  FMUL R51, R18, R51 ;  /* 0x0000003312337220 */ /* 0x000fe20000400000 */
[----:B------:R-:W-:Y:S01]  /*cfc0*/  FADD R18, R109, 1 ;  /* 0x3f8000006d127421 */ /* 0x000fe20000000000 */
[----:B------:R-:W-:Y:S01]  /*cfd0*/  FFMA R9, R8, R14, R9 ;  /* 0x0000000e08097223 */ /* 0x000fe20000000009 */
[----:B------:R-:W-:Y:S02]  /*cfe0*/  FSEL R8, R134, 0.11284004896879196167, P0 ;  /* 0x3de718af86087808 */ /* 0x000fe40000000000 */
[----:B------:R-:W-:Y:S01]  /*cff0*/  F2FP.SATFINITE.E4M3.F32.PACK_AB_MERGE_C R46, R51, R46, RZ ;  /* 0x0000002e332e723e */ /* 0x000fe200048070ff */
[----:B------:R-:W-:Y:S02]  /*d000*/  FMUL R18, R18, R45 ;  /* 0x0000002d12127220 */ /* 0x000fe40000400000 */
[-C--:B------:R-:W-:Y:S01]  /*d010*/  FFMA R8, R9, R14.reuse, R8 ;  /* 0x0000000e09087223 */ /* 0x080fe20000000008 */
[----:B------:R-:W-:Y:S02]  /*d020*/  FSEL R9, -R14, R13, P0 ;  /* 0x0000000d0e097208 */ /* 0x000fe40000000100 */
[----:B------:R-:W-:Y:S01]  /*d030*/  F2FP.SATFINITE.E4M3.F32.PACK_AB_MERGE_C R23, R18, R23, R46 ;  /* 0x000000171217723e */ /* 0x000fe2000480702e */
[-C--:B------:R-:W-:Y:S01]  /*d040*/  FFMA R7, R8, R14.reuse, R7 ;  /* 0x0000000e08077223 */ /* 0x080fe20000000007 */
[----:B------:R-:W-:Y:S05]  /*d050*/  FSEL R8, R132, 0.12837915122509002686, P0 ;  /* 0x3e0375d384087808 */ /* 0x000fea0000000000 */
[----:B------:R-:W-:Y:S02]  /*d060*/  FFMA R8, R7, R14, R8 ;  /* 0x0000000e07087223 */ /* 0x000fe40000000008 */
[----:B------:R-:W2:Y:S02]  /*d070*/  @P2 MUFU.EX2 R14, R4 ;  /* 0x00000004000e2308 */ /* 0x000ea40000000800 */
[----:B------:R-:W-:Y:S01]  /*d080*/  FFMA R9, R8, R9, R9 ;  /* 0x0000000908097223 */ /* 0x000fe20000000009 */
[----:B------:R-:W-:Y:S07]  /*d090*/  FMUL R8, R114, R49 ;  /* 0x0000003172087220 */ /* 0x000fee0000400000 */
[----:B------:R-:W3:Y:S01]  /*d0a0*/  @P0 MUFU.EX2 R7, R9 ;  /* 0x0000000900070308 */ /* 0x000ee20000000800 */
[----:B------:R-:W-:Y:S01]  /*d0b0*/  F2FP.SATFINITE.E4M3.F32.PACK_AB_MERGE_C R8, R8, R15, R17 ;  /* 0x0000000f0808723e */ /* 0x000fe20004807011 */
[----:B------:R-:W-:Y:S01]  /*d0c0*/  FADD R17, R0, 1 ;  /* 0x3f80000000117421 */ /* 0x000fe20000000000 */
[----:B------:R-:W-:Y:S03]  /*d0d0*/  FADD R0, R3, 1 ;  /* 0x3f80000003007421 */ /* 0x000fe60000000000 */
[----:B------:R-:W-:Y:S01]  /*d0e0*/  FMUL R17, R17, R56 ;  /* 0x0000003811117220 */ /* 0x000fe20000400000 */
[----:B------:R-:W-:Y:S03]  /*d0f0*/  FMUL R0, R0, R63 ;  /* 0x0000003f00007220 */ /* 0x000fe60000400000 */
[----:B------:R-:W4:Y:S01]  /*d100*/  @P1 MUFU.EX2 R15, R6 ;  /* 0x00000006000f1308 */ /* 0x000f220000000800 */
[----:B--2---:R-:W-:Y:S01]  /*d110*/  @P2 FADD R3, -R14, 1 ;  /* 0x3f8000000e032421 */ /* 0x004fe20000000100 */
[----:B------:R-:W-:Y:S04]  /*d120*/  F2FP.SATFINITE.E4M3.F32.PACK_AB_MERGE_C R0, R0, R5, RZ ;  /* 0x000000050000723e */ /* 0x000fe800048070ff */
[----:B------:R-:W-:Y:S02]  /*d130*/  @P2 LOP3.LUT R4, R3, 0x80000000, R12, 0xb8, !PT ;  /* 0x8000000003042812 */ /* 0x000fe400078eb80c */
[----:B------:R-:W-:Y:S01]  /*d140*/  IADD3 R3, PT, PT, R193, UR8, RZ ;  /* 0x00000008c1037c10 */ /* 0x000fe2000fffe0ff */
[----:B---3--:R-:W-:Y:S01]  /*d150*/  @P0 FADD R18, -R7, 1 ;  /* 0x3f80000007120421 */ /* 0x008fe20000000100 */
[----:B------:R-:W-:Y:S02]  /*d160*/  FADD R7, R10, 1 ;  /* 0x3f8000000a077421 */ /* 0x000fe40000000000 */
[----:B------:R-:W-:Y:S02]  /*d170*/  IADD3 R5, PT, PT, R3, 0x8000, RZ ;  /* 0x0000800003057810 */ /* 0x000fe40007ffe0ff */
[----:B------:R-:W-:Y:S01]  /*d180*/  @P0 LOP3.LUT R9, R18, 0x80000000, R13, 0xb8, !PT ;  /* 0x8000000012090812 */ /* 0x000fe200078eb80d */
[----:B------:R-:W-:Y:S01]  /*d190*/  FMUL R7, R7, R62 ;  /* 0x0000003e07077220 */ /* 0x000fe20000400000 */
[----:B------:R-:W-:Y:S01]  /*d1a0*/  ISETP.NE.AND P0, PT, R195, RZ, PT ;  /* 0x000000ffc300720c */ /* 0x000fe20003f05270 */
[----:B----4-:R-:W-:Y:S01]  /*d1b0*/  @P1 FADD R14, -R15, 1 ;  /* 0x3f8000000f0e1421 */ /* 0x010fe20000000100 */
[----:B------:R-:W-:Y:S02]  /*d1c0*/  IMAD R5, R194, -0x10, R5 ;  /* 0xfffffff0c2057824 */ /* 0x000fe400078e0205 */
[----:B------:R-:W-:Y:S01]  /*d1d0*/  FADD R10, R9, 1 ;  /* 0x3f800000090a7421 */ /* 0x000fe20000000000 */
[----:B------:R-:W-:Y:S01]  /*d1e0*/  FADD R9, R4, 1 ;  /* 0x3f80000004097421 */ /* 0x000fe20000000000 */
[----:B------:R-:W-:Y:S02]  /*d1f0*/  @!P3 IADD3 R4, PT, PT, R128, 0x1, RZ ;  /* 0x000000018004b810 */ /* 0x000fe40007ffe0ff */
[----:B------:R-:W-:Y:S01]  /*d200*/  FMUL R10, R10, R67 ;  /* 0x000000430a0a7220 */ /* 0x000fe20000400000 */
[----:B------:R-:W-:Y:S01]  /*d210*/  @P1 LOP3.LUT R6, R14, 0x80000000, R11, 0xb8, !PT ;  /* 0x800000000e061812 */ /* 0x000fe200078eb80b */
[----:B------:R-:W-:Y:S01]  /*d220*/  FMUL R11, R9, R60 ;  /* 0x0000003c090b7220 */ /* 0x000fe20000400000 */
[----:B------:R-:W-:Y:S02]  /*d230*/  F2FP.SATFINITE.E4M3.F32.PACK_AB_MERGE_C R9, R53, R52, R19 ;  /* 0x000000343509723e */ /* 0x000fe40004807013 */
[----:B------:R-:W-:Y:S01]  /*d240*/  F2FP.SATFINITE.E4M3.F32.PACK_AB_MERGE_C R7, R10, R7, RZ ;  /* 0x000000070a07723e */ /* 0x000fe200048070ff */
[----:B------:R-:W-:Y:S01]  /*d250*/  FADD R6, R6, 1 ;  /* 0x3f80000006067421 */ /* 0x000fe20000000000 */
[----:B------:R-:W-:Y:S01]  /*d260*/  F2FP.SATFINITE.E4M3.F32.PACK_AB_MERGE_C R10, R2, R17, R0 ;  /* 0x00000011020a723e */ /* 0x000fe20004807000 */
[--C-:B------:R-:W-:Y:S01]  /*d270*/  IMAD R0, R194, -0x10, R3.reuse ;  /* 0xfffffff0c2007824 */ /* 0x100fe200078e0203 */
[----:B------:R-:W-:Y:S01]  /*d280*/  LEA R2, R191, R5, 0x4 ;  /* 0x00000005bf027211 */ /* 0x000fe200078e20ff */
[----:B------:R-:W-:Y:S02]  /*d290*/  IMAD R3, R192, -0x10, R3 ;  /* 0xfffffff0c0037824 */ /* 0x000fe400078e0203 */
[----:B------:R-:W-:Y:S01]  /*d2a0*/  FMUL R6, R6, R61 ;  /* 0x0000003d06067220 */ /* 0x000fe20000400000 */
[----:B------:R-:W-:Y:S01]  /*d2b0*/  @!P3 ISETP.NE.AND P1, PT, R4, 0x2, PT ;  /* 0x000000020400b80c */ /* 0x000fe20003f25270 */
[----:B------:R1:W-:Y:S03]  /*d2c0*/  STS.128 [R0+0x8010], R72 ;  /* 0x0080104800007388 */ /* 0x0003e60000000c00 */
[----:B------:R-:W-:Y:S02]  /*d2d0*/  F2FP.SATFINITE.E4M3.F32.PACK_AB_MERGE_C R11, R6, R11, R7 ;  /* 0x0000000b060b723e */ /* 0x000fe40004807007 */
[----:B------:R-:W-:Y:S02]  /*d2e0*/  @!P3 SEL R5, RZ, 0x1, P1 ;  /* 0x00000001ff05b807 */ /* 0x000fe40000800000 */
[----:B------:R-:W-:Y:S01]  /*d2f0*/  @!P3 SEL R128, R4, RZ, P1 ;  /* 0x000000ff0480b207 */ /* 0x000fe20000800000 */
[----:B------:R1:W-:Y:S01]  /*d300*/  STS.128 [R3+0x8020], R20 ;  /* 0x0080201403007388 */ /* 0x0003e20000000c00 */
[----:B------:R-:W-:Y:S07]  /*d310*/  @!P3 LOP3.LUT R190, R190, R5, RZ, 0x3c, !PT ;  /* 0x00000005bebeb212 */ /* 0x000fee00078e3cff */
[----:B------:R1:W-:Y:S01]  /*d320*/  STS.128 [R2+0x10], R8 ;  /* 0x0000100802007388 */ /* 0x0003e20000000c00 */
[----:B------:R-:W-:Y:S01]  /*d330*/  @!PT LDS RZ, [RZ] ;  /* 0x00000000fffff984 */ /* 0x000fe20000000800 */
[----:B------:R-:W-:Y:S01]  /*d340*/  @!PT LDS RZ, [RZ] ;  /* 0x00000000fffff984 */ /* 0x000fe20000000800 */
[----:B------:R-:W-:Y:S01]  /*d350*/  @!PT LDS RZ, [RZ] ;  /* 0x00000000fffff984 */ /* 0x000fe20000000800 */
[----:B------:R-:W-:Y:S01]  /*d360*/  @!PT LDS RZ, [RZ] ;  /* 0x00000000fffff984 */ /* 0x000fe20000000800 */
[----:B------:R2:W-:Y:S07]  /*d370*/  MEMBAR.ALL.CTA ;  /* 0x0000000000007992 */ /* 0x0005ee0000008000 */
[----:B--2---:R-:W2:Y:S02]  /*d380*/  FENCE.VIEW.ASYNC.S ;  /* 0x00000000000073c6 */ /* 0x004ea40000000000 */
[----:B--2---:R-:W-:Y:S06]  /*d390*/  BAR.SYNC.DEFER_BLOCKING 0x1, 0x80 ;  /* 0x0042000000007b1d */ /* 0x004fec0000010000 */
[----:B------:R-:W-:Y:S05]  /*d3a0*/  @P0 BRA `(.L_x_104) ;  /* 0x0000000000340947 */ /* 0x000fea0003800000 */
[----:B------:R-:W-:Y:S01]  /*d3b0*/  UIADD3 UR10, UP0, UPT, UR46, 0x680, URZ ;  /* 0x000006802e0a7890 */ /* 0x000fe2000ff1e0ff */
[----:B------:R-:W-:Y:S01]  /*d3c0*/  R2UR UR6, R175 ;  /* 0x00000000af0672ca */ /* 0x000fe200000e0000 */
[----:B------:R-:W-:Y:S01]  /*d3d0*/  UIADD3 UR4, UPT, UPT, UR41, 0x8200, UR8 ;  /* 0x0000820029047890 */ /* 0x000fe2000fffe008 */
[----:B------:R-:W-:Y:S01]  /*d3e0*/  PLOP3.LUT P1, PT, PT, PT, PT, 0x80, 0x8 ;  /* 0x000000000008781c */ /* 0x000fe20003f2f070 */
[----:B------:R-:W-:Y:S01]  /*d3f0*/  UIADD3.X UR11, UPT, UPT, URZ, UR47, URZ, UP0, !UPT ;  /* 0x0000002fff0b7290 */ /* 0x000fe200087fe4ff */
[----:B------:R-:W-:Y:S11]  /*d400*/  IMAD.IADD R125, R176, 0x1, R125 ;  /* 0x00000001b07d7824 */ /* 0x000ff600078e027d */
.L_x_105:
[----:B------:R-:W-:Y:S02]  /*d410*/  PLOP3.LUT P2, PT, P2, P1, PT, 0xf2, 0x2f ;  /* 0x00000000002f781c */ /* 0x000fe40001743e72 */
[----:B------:R-:W-:Y:S01]  /*d420*/  @P1 R2UR P2, UR5, R125 ;  /* 0x000000007d0512ca */ /* 0x000fe20000040000 */
[----:B------:R-:W-:Y:S07]  /*d430*/  UMOV UR7, UR36 ;  /* 0x0000002400077c82 */ /* 0x000fee0008000000 */
[----:B------:R-:W-:Y:S05]  /*d440*/  @P1 PLOP3.LUT P1, PT, P2, PT, PT, 0x80, 0x8 ;  /* 0x000000000008181c */ /* 0x000fea000172f070 */
[----:B------:R2:W-:Y:S08]  /*d450*/  UTMASTG.3D [UR4], [UR10] ;  /* 0x000000040a0073b5 */ /* 0x0005f00008010000 */
[----:B--2---:R-:W-:Y:S05]  /*d460*/  @P1 BRA.U.ANY `(.L_x_105) ;  /* 0xfffffffd00e81947 */ /* 0x004fea000393ffff */
[----:B------:R0:W-:Y:S02]  /*d470*/  UTMACMDFLUSH ;  /* 0x00000000000079b7 */ /* 0x0001e40000000000 */
.L_x_104:
[----:B------:R-:W-:Y:S05]  /*d480*/  BSYNC.RECONVERGENT B0 ;  /* 0x0000000000007941 */ /* 0x000fea0003800200 */
.L_x_103:
[----:B------:R-:W-:Y:S01]  /*d490*/  UIADD3 UR42, UPT, UPT, UR42, 0x1, URZ ;  /* 0x000000012a2a7890 */ /* 0x000fe2000fffe0ff */
[----:B------:R-:W-:Y:S03]  /*d4a0*/  BSSY.RECONVERGENT B0, `(.L_x_106) ;  /* 0x0000005000007945 */ /* 0x000fe60003800200 */
[----:B------:R-:W-:Y:S04]  /*d4b0*/  UISETP.NE.AND UP0, UPT, UR42, 0x2, UPT ;  /* 0x000000022a00788c */ /* 0x000fe8000bf05270 */
[----:B------:R-:W-:Y:S01]  /*d4c0*/  USEL UR42, UR42, URZ, UP0 ;  /* 0x000000ff2a2a7287 */ /* 0x000fe20008000000 */
[----:B------:R-:W-:Y:S11]  /*d4d0*/  @P0 BRA `(.L_x_107) ;  /* 0x0000000000040947 */ /* 0x000ff60003800000 */
[----:B------:R-:W-:Y:S04]  /*d4e0*/  DEPBAR.LE SB0, 0x1 ;  /* 0x000080400000791a */ /* 0x000fe80000000000 */
.L_x_107:
[----:B------:R-:W-:Y:S05]  /*d4f0*/  BSYNC.RECONVERGENT B0 ;  /* 0x0000000000007941 */ /* 0x000fea0003800200 */
.L_x_106:
[----:B------:R-:W-:Y:S01]  /*d500*/  BAR.SYNC.DEFER_BLOCKING 0x1, 0x80 ;  /* 0x0042000000007b1d */ /* 0x000fe20000010000 */
[----:B------:R-:W-:Y:S04]  /*d510*/  ISETP.NE.AND P3, PT, R199, RZ, PT ;  /* 0x000000ffc700720c */ /* 0x000fe80003f65270 */
[C---:B------:R-:W-:Y:S01]  /*d520*/  ISETP.EQ.OR P2, PT, R127.reuse, 0x3, P3 ;  /* 0x000000037f00780c */ /* 0x040fe20001f42670 */
[----:B------:R-:W-:Y:S01]  /*d530*/  VIADD R127, R127, 0x1 ;  /* 0x000000017f7f7836 */ /* 0x000fe20000000000 */
[----:B------:R-:W-:Y:S04]  /*d540*/  SEL R183, R183, 0x1, P3 ;  /* 0x00000001b7b77807 */ /* 0x000fe80001800000 */
[----:B------:R-:W-:Y:S07]  /*d550*/  ISETP.NE.AND P0, PT, R127, 0x4, PT ;  /* 0x000000047f00780c */ /* 0x000fee0003f05270 */
[----:B-1----:R-:W-:Y:S02]  /*d560*/  @!P2 LEA R3, R188, UR41, 0x3 ;  /* 0x00000029bc03ac11 */ /* 0x002fe4000f8e18ff */
[----:B------:R-:W-:Y:S04]  /*d570*/  @!P2 SHF.L.U32 R0, R187, 0x1f, RZ ;  /* 0x0000001fbb00a819 */ /* 0x000fe800000006ff */
[----:B------:R-:W1:Y:S02]  /*d580*/  @!P2 SYNCS.PHASECHK.TRANS64.TRYWAIT P1, [R3+URZ+0x70], R0 ;  /* 0x000070000300a5a7 */ /* 0x000e6400080211ff */
[----:B-1----:R-:W-:Y:S01]  /*d590*/  @!P2 SEL R183, RZ, 0x1, !P1 ;  /* 0x00000001ffb7a807 */ /* 0x002fe20004800000 */
[----:B------:R-:W-:Y:S06]  /*d5a0*/  @P0 BRA `(.L_x_108) ;  /* 0xffffff8000b00947 */ /* 0x000fec000383ffff */
[----:B------:R-:W-:Y:S01]  /*d5b0*/  ISETP.NE.AND P3, PT, R198, RZ, PT ;  /* 0x000000ffc600720c */ /* 0x000fe20003f65270 */
[----:B------:R-:W-:Y:S01]  /*d5c0*/  IMAD.MOV.U32 R188, RZ, RZ, R181 ;  /* 0x000000ffffbc7224 */ /* 0x000fe200078e00b5 */
[----:B------:R-:W-:Y:S01]  /*d5d0*/  ISETP.NE.AND P0, PT, R177, 0x2, PT ;  /* 0x00000002b100780c */ /* 0x000fe20003f05270 */
[----:B------:R-:W-:Y:S02]  /*d5e0*/  IMAD.MOV.U32 R187, RZ, RZ, R182 ;  /* 0x000000ffffbb7224 */ /* 0x000fe400078e00b6 */
[----:B------:R-:W-:Y:S01]  /*d5f0*/  IMAD.IADD R18, R184, 0x1, R173 ;  /* 0x00000001b8127824 */ /* 0x000fe200078e02ad */
[----:B------:R-:W-:Y:S01]  /*d600*/  SEL R0, RZ, 0x1, P0 ;  /* 0x00000001ff007807 */ /* 0x000fe20000000000 */
[----:B------:R-:W-:Y:S01]  /*d610*/  IMAD.IADD R19, R185, 0x1, R172 ;  /* 0x00000001b9137824 */ /* 0x000fe200078e02ac */
[----:B------:R-:W-:Y:S02]  /*d620*/  SEL R177, R177, RZ, P0 ;  /* 0x000000ffb1b17207 */ /* 0x000fe40000000000 */
[----:B------:R-:W-:-:S03]  /*d630*/  LOP3.LUT R189, R189, R0, RZ, 0x3c, !PT ;  /* 0x00000000bdbd7212 */ /* 0x000fc600078e3cff */
[----:B------:R-:W-:Y:S01]  /*d640*/  @P3 R2UR UR36, R186 ;  /* 0x00000000ba2432ca */ /* 0x000fe200000e0000 */
[----:B------:R-:W-:-:S14]  /*d650*/  @P3 BRA `(.L_x_109) ;  /* 0xffffff74003c3947 */ /* 0x000fdc000383ffff */
[----:B------:R-:W-:Y:S05]  /*d660*/  EXIT ;  /* 0x000000000000794d */ /* 0x000fea0003800000 */
.L_x_19:
[----:B----4-:R4:W1:Y:S02]  /*d670*/  SYNCS.PHASECHK.TRANS64.TRYWAIT P0, [R3+URZ+0x110], R2 ;  /* 0x00011002030075a7 */ /* 0x01086400080011ff */
[----:B-1----:R-:W-:Y:S05]  /*d680*/  @!P0 NANOSLEEP.SYNCS 0x989680 ;  /* 0x009896800000895d */ /* 0x002fea0003900000 */
[----:B------:R-:W1:Y:S02]  /*d690*/  @!P0 SYNCS.PHASECHK.TRANS64 P0, [R3+URZ+0x110], R2 ;  /* 0x00011002030085a7 */ /* 0x000e6400080010ff */
[----:B-1----:R-:W-:Y:S05]  /*d6a0*/  @!P0 BRA `(.L_x_19) ;  /* 0xfffffffc00f08947 */ /* 0x002fea000383ffff */
[----:B------:R-:W-:Y:S05]  /*d6b0*/  BRA `(.L_x_110) ;  /* 0xffffff3c00bc7947 */ /* 0x000fea000383ffff */
.L_x_22:
[----:B-1----:R-:W-:-:S07]  /*d6c0*/  MOV R2, UR33 ;  /* 0x0000002100027c02 */ /* 0x002fce0008000f00 */
.L_x_111:
[----:B-1----:R1:W4:Y:S02]  /*d6d0*/  SYNCS.PHASECHK.TRANS64.TRYWAIT P0, [R2+URZ+0x38], R5 ;  /* 0x00003805020075a7 */ /* 0x00232400080011ff */
[----:B----4-:R-:W-:Y:S05]  /*d6e0*/  @!P0 NANOSLEEP.SYNCS 0x989680 ;  /* 0x009896800000895d */ /* 0x010fea0003900000 */
[----:B------:R-:W4:Y:S02]  /*d6f0*/  @!P0 SYNCS.PHASECHK.TRANS64 P0, [R2+URZ+0x38], R5 ;  /* 0x00003805020085a7 */ /* 0x000f2400080010ff */
[----:B----4-:R-:W-:Y:S05]  /*d700*/  @!P0 BRA `(.L_x_111) ;  /* 0xfffffffc00f08947 */ /* 0x010fea000383ffff */
[----:B------:R-:W-:Y:S05]  /*d710*/  BRA `(.L_x_21) ;  /* 0xffffff40000c7947 */ /* 0x000fea000383ffff */
.L_x_28:
[----:B-1----:R-:W-:-:S07]  /*d720*/  MOV R2, UR17 ;  /* 0x0000001100027c02 */ /* 0x002fce0008000f00 */
.L_x_112:
[----:B-1----:R1:W4:Y:S02]  /*d730*/  SYNCS.PHASECHK.TRANS64.TRYWAIT P0, [R2+URZ+0x38], R5 ;  /* 0x00003805020075a7 */ /* 0x00232400080011ff */
[----:B----4-:R-:W-:Y:S05]  /*d740*/  @!P0 NANOSLEEP.SYNCS 0x989680 ;  /* 0x009896800000895d */ /* 0x010fea0003900000 */
[----:B------:R-:W4:Y:S02]  /*d750*/  @!P0 SYNCS.PHASECHK.TRANS64 P0, [R2+URZ+0x38], R5 ;  /* 0x00003805020085a7 */ /* 0x000f2400080010ff */
[----:B----4-:R-:W-:Y:S05]  /*d760*/  @!P0 BRA `(.L_x_112) ;  /* 0xfffffffc00f08947 */ /* 0x010fea000383ffff */
[----:B------:R-:W-:Y:S05]  /*d770*/  BRA `(.L_x_27) ;  /* 0xffffff4000b87947 */ /* 0x000fea000383ffff */
.L_x_32:
[----:B-1----:R1:W4:Y:S02]  /*d780*/  SYNCS.PHASECHK.TRANS64.TRYWAIT P0, [R2+URZ+0xc0], R3 ;  /* 0x0000c003020075a7 */ /* 0x00232400080011ff */
[----:B----4-:R-:W-:Y:S05]  /*d790*/  @!P0 NANOSLEEP.SYNCS 0x989680 ;  /* 0x009896800000895d */ /* 0x010fea0003900000 */
[----:B------:R-:W4:Y:S02]  /*d7a0*/  @!P0 SYNCS.PHASECHK.TRANS64 P0, [R2+URZ+0xc0], R3 ;  /* 0x0000c003020085a7 */ /* 0x000f2400080010ff */
[----:B----4-:R-:W-:Y:S05]  /*d7b0*/  @!P0 BRA `(.L_x_32) ;  /* 0xfffffffc00f08947 */ /* 0x010fea000383ffff */
[----:B------:R-:W-:Y:S05]  /*d7c0*/  BRA `(.L_x_113) ;  /* 0xffffff4400487947 */ /* 0x000fea000383ffff */
.L_x_36:
[----:B--2---:R-:W-:-:S07]  /*d7d0*/  MOV R0, UR5 ;  /* 0x0000000500007c02 */ /* 0x004fce0008000f00 */
.L_x_114:
[----:B-1----:R1:W2:Y:S02]  /*d7e0*/  SYNCS.PHASECHK.TRANS64.TRYWAIT P0, [R0+URZ], R3 ;  /* 0x00000003000075a7 */ /* 0x0022a400080011ff */
[----:B--2---:R-:W-:Y:S05]  /*d7f0*/  @!P0 NANOSLEEP.SYNCS 0x989680 ;  /* 0x009896800000895d */ /* 0x004fea0003900000 */
[----:B------:R-:W2:Y:S02]  /*d800*/  @!P0 SYNCS.PHASECHK.TRANS64 P0, [R0+URZ], R3 ;  /* 0x00000003000085a7 */ /* 0x000ea400080010ff */
[----:B--2---:R-:W-:Y:S05]  /*d810*/  @!P0 BRA `(.L_x_114) ;  /* 0xfffffffc00f08947 */ /* 0x004fea000383ffff */
[----:B------:R-:W-:Y:S05]  /*d820*/  BRA `(.L_x_115) ;  /* 0xffffff4800b87947 */ /* 0x000fea000383ffff */
.L_x_37:
[----:B--2---:R-:W-:-:S07]  /*d830*/  MOV R0, UR5 ;  /* 0x0000000500007c02 */ /* 0x004fce0008000f00 */
.L_x_116:
[----:B-1----:R1:W2:Y:S02]  /*d840*/  SYNCS.PHASECHK.TRANS64.TRYWAIT P0, [R0+URZ], R3 ;  /* 0x00000003000075a7 */ /* 0x0022a400080011ff */
[----:B--2---:R-:W-:Y:S05]  /*d850*/  @!P0 NANOSLEEP.SYNCS 0x989680 ;  /* 0x009896800000895d */ /* 0x004fea0003900000 */
[----:B------:R-:W2:Y:S02]  /*d860*/  @!P0 SYNCS.PHASECHK.TRANS64 P0, [R0+URZ], R3 ;  /* 0x00000003000085a7 */ /* 0x000ea400080010ff */
[----:B--2---:R-:W-:Y:S05]  /*d870*/  @!P0 BRA `(.L_x_116) ;  /* 0xfffffffc00f08947 */ /* 0x004fea000383ffff */
[----:B------:R-:W-:Y:S05]  /*d880*/  BRA `(.L_x_117) ;  /* 0xffffff4800c47947 */ /* 0x000fea000383ffff */
.L_x_38:
[----:B--2---:R-:W-:-:S07]  /*d890*/  MOV R0, UR5 ;  /* 0x0000000500007c02 */ /* 0x004fce0008000f00 */
.L_x_118:
[----:B-1----:R1:W2:Y:S02]  /*d8a0*/  SYNCS.PHASECHK.TRANS64.TRYWAIT P0, [R0+URZ], R3 ;  /* 0x00000003000075a7 */ /* 0x0022a400080011ff */
[----:B--2---:R-:W-:Y:S05]  /*d8b0*/  @!P0 NANOSLEEP.SYNCS 0x989680 ;  /* 0x009896800000895d */ /* 0x004fea0003900000 */
[----:B------:R-:W2:Y:S02]  /*d8c0*/  @!P0 SYNCS.PHASECHK.TRANS64 P0, [R0+URZ], R3 ;  /* 0x00000003000085a7 */ /* 0x000ea400080010ff */
[----:B--2---:R-:W-:Y:S05]  /*d8d0*/  @!P0 BRA `(.L_x_118) ;  /* 0xfffffffc00f08947 */ /* 0x004fea000383ffff */
[----:B------:R-:W-:Y:S05]  /*d8e0*/  BRA `(.L_x_119) ;  /* 0xffffff4800d07947 */ /* 0x000fea000383ffff */
.L_x_39:
[----:B--2---:R-:W-:-:S07]  /*d8f0*/  MOV R0, UR5 ;  /* 0x0000000500007c02 */ /* 0x004fce0008000f00 */
.L_x_120:
[----:B-1----:R1:W2:Y:S02]  /*d900*/  SYNCS.PHASECHK.TRANS64.TRYWAIT P0, [R0+URZ], R3 ;  /* 0x00000003000075a7 */ /* 0x0022a400080011ff */
[----:B--2---:R-:W-:Y:S05]  /*d910*/  @!P0 NANOSLEEP.SYNCS 0x989680 ;  /* 0x009896800000895d */ /* 0x004fea0003900000 */
[----:B------:R-:W2:Y:S02]  /*d920*/  @!P0 SYNCS.PHASECHK.TRANS64 P0, [R0+URZ], R3 ;  /* 0x00000003000085a7 */ /* 0x000ea400080010ff */
[----:B--2---:R-:W-:Y:S05]  /*d930*/  @!P0 BRA `(.L_x_120) ;  /* 0xfffffffc00f08947 */ /* 0x004fea000383ffff */
[----:B------:R-:W-:Y:S05]  /*d940*/  BRA `(.L_x_121) ;  /* 0xffffff4800dc7947 */ /* 0x000fea000383ffff */
.L_x_40:
[----:B--2---:R-:W-:-:S07]  /*d950*/  MOV R0, UR5 ;  /* 0x0000000500007c02 */ /* 0x004fce0008000f00 */
.L_x_122:
[----:B-1----:R1:W2:Y:S02]  /*d960*/  SYNCS.PHASECHK.TRANS64.TRYWAIT P0, [R0+URZ], R3 ;  /* 0x00000003000075a7 */ /* 0x0022a400080011ff */
[----:B--2---:R-:W-:Y:S05]  /*d970*/  @!P0 NANOSLEEP.SYNCS 0x989680 ;  /* 0x009896800000895d */ /* 0x004fea0003900000 */
[----:B------:R-:W2:Y:S02]  /*d980*/  @!P0 SYNCS.PHASECHK.TRANS64 P0, [R0+URZ], R3 ;  /* 0x00000003000085a7 */ /* 0x000ea400080010ff */
[----:B--2---:R-:W-:Y:S05]  /*d990*/  @!P0 BRA `(.L_x_122) ;  /* 0xfffffffc00f08947 */ /* 0x004fea000383ffff */
[----:B------:R-:W-:Y:S05]  /*d9a0*/  BRA `(.L_x_123) ;  /* 0xffffff4800e87947 */ /* 0x000fea000383ffff */
.L_x_41:
[----:B--2---:R-:W-:-:S07]  /*d9b0*/  MOV R0, UR5 ;  /* 0x0000000500007c02 */ /* 0x004fce0008000f00 */
.L_x_124:
[----:B-1----:R1:W2:Y:S02]  /*d9c0*/  SYNCS.PHASECHK.TRANS64.TRYWAIT P0, [R0+URZ], R3 ;  /* 0x00000003000075a7 */ /* 0x0022a400080011ff */
[----:B--2---:R-:W-:Y:S05]  /*d9d0*/  @!P0 NANOSLEEP.SYNCS 0x989680 ;  /* 0x009896800000895d */ /* 0x004fea0003900000 */
[----:B------:R-:W2:Y:S02]  /*d9e0*/  @!P0 SYNCS.PHASECHK.TRANS64 P0, [R0+URZ], R3 ;  /* 0x00000003000085a7 */ /* 0x000ea400080010ff */
[----:B--2---:R-:W-:Y:S05]  /*d9f0*/  @!P0 BRA `(.L_x_124) ;  /* 0xfffffffc00f08947 */ /* 0x004fea000383ffff */
[----:B------:R-:W-:Y:S05]  /*da00*/  BRA `(.L_x_125) ;  /* 0xffffff4800f47947 */ /* 0x000fea000383ffff */
.L_x_44:
[----:B-1----:R1:W2:Y:S02]  /*da10*/  SYNCS.PHASECHK.TRANS64.TRYWAIT P0, [R0+URZ+0x100], R5 ;  /* 0x00010005000075a7 */ /* 0x0022a400080011ff */
[----:B--2---:R-:W-:Y:S05]  /*da20*/  @!P0 NANOSLEEP.SYNCS 0x989680 ;  /* 0x009896800000895d */ /* 0x004fea0003900000 */
[----:B------:R-:W2:Y:S02]  /*da30*/  @!P0 SYNCS.PHASECHK.TRANS64 P0, [R0+URZ+0x100], R5 ;  /* 0x00010005000085a7 */ /* 0x000ea400080010ff */
[----:B--2---:R-:W-:Y:S05]  /*da40*/  @!P0 BRA `(.L_x_44) ;  /* 0xfffffffc00f08947 */ /* 0x004fea000383ffff */
[----:B------:R-:W-:Y:S05]  /*da50*/  BRA `(.L_x_126) ;  /* 0xffffff4c00507947 */ /* 0x000fea000383ffff */
.L_x_45:
[----:B------:R-:W-:-:S07]  /*da60*/  MOV R0, UR5 ;  /* 0x0000000500007c02 */ /* 0x000fce0008000f00 */
.L_x_127:
[----:B-1----:R1:W2:Y:S02]  /*da70*/  SYNCS.PHASECHK.TRANS64.TRYWAIT P0, [R0+URZ+0xd0], R5 ;  /* 0x0000d005000075a7 */ /* 0x0022a400080011ff */
[----:B--2---:R-:W-:Y:S05]  /*da80*/  @!P0 NANOSLEEP.SYNCS 0x989680 ;  /* 0x009896800000895d */ /* 0x004fea0003900000 */
[----:B------:R-:W2:Y:S02]  /*da90*/  @!P0 SYNCS.PHASECHK.TRANS64 P0, [R0+URZ+0xd0], R5 ;  /* 0x0000d005000085a7 */ /* 0x000ea400080010ff */
[----:B--2---:R-:W-:Y:S05]  /*daa0*/  @!P0 BRA `(.L_x_127) ;  /* 0xfffffffc00f08947 */ /* 0x004fea000383ffff */
[----:B------:R-:W-:Y:S05]  /*dab0*/  BRA `(.L_x_128) ;  /* 0xffffff4c00607947 */ /* 0x000fea000383ffff */
.L_x_46:
[----:B-1----:R1:W2:Y:S02]  /*dac0*/  SYNCS.PHASECHK.TRANS64.TRYWAIT P1, [R0+URZ+0xc0], R5 ;  /* 0x0000c005000075a7 */ /* 0x0022a400080211ff */
[----:B--2---:R-:W-:Y:S05]  /*dad0*/  @!P1 NANOSLEEP.SYNCS 0x989680 ;  /* 0x009896800000995d */ /* 0x004fea0003900000 */
[----:B------:R-:W2:Y:S02]  /*dae0*/  @!P1 SYNCS.PHASECHK.TRANS64 P1, [R0+URZ+0xc0], R5 ;  /* 0x0000c005000095a7 */ /* 0x000ea400080210ff */
[----:B--2---:R-:W-:Y:S05]  /*daf0*/  @!P1 BRA `(.L_x_46) ;  /* 0xfffffffc00f09947 */ /* 0x004fea000383ffff */
[----:B------:R-:W-:Y:S05]  /*db00*/  BRA `(.L_x_129) ;  /* 0xffffff4c00907947 */ /* 0x000fea000383ffff */
.L_x_49:
[----:B------:R-:W-:-:S07]  /*db10*/  MOV R0, UR5 ;  /* 0x0000000500007c02 */ /* 0x000fce0008000f00 */
.L_x_130:
[----:B-1----:R1:W2:Y:S02]  /*db20*/  SYNCS.PHASECHK.TRANS64.TRYWAIT P0, [R0+URZ+0xd0], R3 ;  /* 0x0000d003000075a7 */ /* 0x0022a400080011ff */
[----:B--2---:R-:W-:Y:S05]  /*db30*/  @!P0 NANOSLEEP.SYNCS 0x989680 ;  /* 0x009896800000895d */ /* 0x004fea0003900000 */
[----:B------:R-:W2:Y:S02]  /*db40*/  @!P0 SYNCS.PHASECHK.TRANS64 P0, [R0+URZ+0xd0], R3 ;  /* 0x0000d003000085a7 */ /* 0x000ea400080010ff */
[----:B--2---:R-:W-:Y:S05]  /*db50*/  @!P0 BRA `(.L_x_130) ;  /* 0xfffffffc00f08947 */ /* 0x004fea000383ffff */
[----:B------:R-:W-:Y:S05]  /*db60*/  BRA `(.L_x_48) ;  /* 0xffffff4c00e47947 */ /* 0x000fea000383ffff */
.L_x_56:
[----:B-1----:R1:W2:Y:S02]  /*db70*/  SYNCS.PHASECHK.TRANS64.TRYWAIT P1, [R0+URZ+0xc0], R5 ;  /* 0x0000c005000075a7 */ /* 0x0022a400080211ff */
[----:B--2---:R-:W-:Y:S05]  /*db80*/  @!P1 NANOSLEEP.SYNCS 0x989680 ;  /* 0x009896800000995d */ /* 0x004fea0003900000 */
[----:B------:R-:W2:Y:S02]  /*db90*/  @!P1 SYNCS.PHASECHK.TRANS64 P1, [R0+URZ+0xc0], R5 ;  /* 0x0000c005000095a7 */ /* 0x000ea400080210ff */
[----:B--2---:R-:W-:Y:S05]  /*dba0*/  @!P1 BRA `(.L_x_56) ;  /* 0xfffffffc00f09947 */ /* 0x004fea000383ffff */
[----:B------:R-:W-:Y:S05]  /*dbb0*/  BRA `(.L_x_131) ;  /* 0xffffff5400447947 */ /* 0x000fea000383ffff */
.L_x_57:
[----:B------:R-:W-:-:S07]  /*dbc0*/  MOV R3, UR8 ;  /* 0x0000000800037c02 */ /* 0x000fce0008000f00 */
.L_x_132:
[----:B-1----:R1:W2:Y:S02]  /*dbd0*/  SYNCS.PHASECHK.TRANS64.TRYWAIT P0, [R3+URZ+0xf0], R0 ;  /* 0x0000f000030075a7 */ /* 0x0022a400080011ff */
[----:B--2---:R-:W-:Y:S05]  /*dbe0*/  @!P0 NANOSLEEP.SYNCS 0x989680 ;  /* 0x009896800000895d */ /* 0x004fea0003900000 */
[----:B------:R-:W2:Y:S02]  /*dbf0*/  @!P0 SYNCS.PHASECHK.TRANS64 P0, [R3+URZ+0xf0], R0 ;  /* 0x0000f000030085a7 */ /* 0x000ea400080010ff */
[----:B--2---:R-:W-:Y:S05]  /*dc00*/  @!P0 BRA `(.L_x_132) ;  /* 0xfffffffc00f08947 */ /* 0x004fea000383ffff */
[----:B------:R-:W-:Y:S05]  /*dc10*/  BRA `(.L_x_133) ;  /* 0xffffff54007c7947 */ /* 0x000fea000383ffff */
.L_x_60:
[----:B------:R-:W-:Y:S07]  /*dc20*/  MOV R0, UR7 ;  /* 0x0000000700007c02 */ /* 0x000fee0008000f00 */
.L_x_134:
[----:B-1----:R1:W2:Y:S02]  /*dc30*/  SYNCS.PHASECHK.TRANS64.TRYWAIT P0, [R0+URZ], R3 ;  /* 0x00000003000075a7 */ /* 0x0022a400080011ff */
[----:B--2---:R-:W-:Y:S05]  /*dc40*/  @!P0 NANOSLEEP.SYNCS 0x989680 ;  /* 0x009896800000895d */ /* 0x004fea0003900000 */
[----:B------:R-:W2:Y:S02]  /*dc50*/  @!P0 SYNCS.PHASECHK.TRANS64 P0, [R0+URZ], R3 ;  /* 0x00000003000085a7 */ /* 0x000ea400080010ff */
[----:B--2---:R-:W-:Y:S05]  /*dc60*/  @!P0 BRA `(.L_x_134) ;  /* 0xfffffffc00f08947 */ /* 0x004fea000383ffff */
[----:B------:R-:W-:Y:S05]  /*dc70*/  BRA `(.L_x_59) ;  /* 0xffffff5400987947 */ /* 0x000fea000383ffff */
.L_x_63:
[----:B------:R-:W-:-:S07]  /*dc80*/  MOV R0, UR5 ;  /* 0x0000000500007c02 */ /* 0x000fce0008000f00 */
.L_x_135:
[----:B--2---:R2:W3:Y:S02]  /*dc90*/  SYNCS.PHASECHK.TRANS64.TRYWAIT P0, [R0+URZ], R3 ;  /* 0x00000003000075a7 */ /* 0x0044e400080011ff */
[----:B---3--:R-:W-:Y:S05]  /*dca0*/  @!P0 NANOSLEEP.SYNCS 0x989680 ;  /* 0x009896800000895d */ /* 0x008fea0003900000 */
[----:B------:R-:W3:Y:S02]  /*dcb0*/  @!P0 SYNCS.PHASECHK.TRANS64 P0, [R0+URZ], R3 ;  /* 0x00000003000085a7 */ /* 0x000ee400080010ff */
[----:B---3--:R-:W-:Y:S05]  /*dcc0*/  @!P0 BRA `(.L_x_135) ;  /* 0xfffffffc00f08947 */ /* 0x008fea000383ffff */
[----:B------:R-:W-:Y:S05]  /*dcd0*/  BRA `(.L_x_136) ;  /* 0xffffff58004c7947 */ /* 0x000fea000383ffff */
.L_x_64:
[----:B------:R-:W-:-:S07]  /*dce0*/  MOV R0, UR7 ;  /* 0x0000000700007c02 */ /* 0x000fce0008000f00 */
.L_x_137:
[----:B--2---:R2:W3:Y:S02]  /*dcf0*/  SYNCS.PHASECHK.TRANS64.TRYWAIT P0, [R0+URZ], R3 ;  /* 0x00000003000075a7 */ /* 0x0044e400080011ff */
[----:B---3--:R-:W-:Y:S05]  /*dd00*/  @!P0 NANOSLEEP.SYNCS 0x989680 ;  /* 0x009896800000895d */ /* 0x008fea0003900000 */
[----:B------:R-:W3:Y:S02]  /*dd10*/  @!P0 SYNCS.PHASECHK.TRANS64 P0, [R0+URZ], R3 ;  /* 0x00000003000085a7 */ /* 0x000ee400080010ff */
[----:B---3--:R-:W-:Y:S05]  /*dd20*/  @!P0 BRA `(.L_x_137) ;  /* 0xfffffffc00f08947 */ /* 0x008fea000383ffff */
[----:B------:R-:W-:Y:S05]  /*dd30*/  BRA `(.L_x_138) ;  /* 0xffffff5800587947 */ /* 0x000fea000383ffff */
.L_x_69:
[----:B--2---:R2:W3:Y:S02]  /*dd40*/  SYNCS.PHASECHK.TRANS64.TRYWAIT P0, [R0+URZ+0xc0], R3 ;  /* 0x0000c003000075a7 */ /* 0x0044e400080011ff */
[----:B---3--:R-:W-:Y:S05]  /*dd50*/  @!P0 NANOSLEEP.SYNCS 0x989680 ;  /* 0x009896800000895d */ /* 0x008fea0003900000 */
[----:B------:R-:W3:Y:S02]  /*dd60*/  @!P0 SYNCS.PHASECHK.TRANS64 P0, [R0+URZ+0xc0], R3 ;  /* 0x0000c003000085a7 */ /* 0x000ee400080010ff */
[----:B---3--:R-:W-:Y:S05]  /*dd70*/  @!P0 BRA `(.L_x_69) ;  /* 0xfffffffc00f08947 */ /* 0x008fea000383ffff */
[----:B------:R-:W-:Y:S05]  /*dd80*/  BRA `(.L_x_139) ;  /* 0xffffff5c00647947 */ /* 0x000fea000383ffff */
.L_x_72:
[----:B------:R-:W-:Y:S07]  /*dd90*/  MOV R0, UR7 ;  /* 0x0000000700007c02 */ /* 0x000fee0008000f00 */
.L_x_140:
[----:B--2---:R2:W3:Y:S02]  /*dda0*/  SYNCS.PHASECHK.TRANS64.TRYWAIT P0, [R0+URZ+0xb8], R3 ;  /* 0x0000b803000075a7 */ /* 0x0044e400080011ff */
[----:B---3--:R-:W-:Y:S05]  /*ddb0*/  @!P0 NANOSLEEP.SYNCS 0x989680 ;  /* 0x009896800000895d */ /* 0x008fea0003900000 */
[----:B------:R-:W3:Y:S02]  /*ddc0*/  @!P0 SYNCS.PHASECHK.TRANS64 P0, [R0+URZ+0xb8], R3 ;  /* 0x0000b803000085a7 */ /* 0x000ee400080010ff */
[----:B---3--:R-:W-:Y:S05]  /*ddd0*/  @!P0 BRA `(.L_x_140) ;  /* 0xfffffffc00f08947 */ /* 0x008fea000383ffff */
[----:B------:R-:W-:Y:S05]  /*dde0*/  BRA `(.L_x_71) ;  /* 0xffffff6000447947 */ /* 0x000fea000383ffff */
.L_x_75:
[----:B------:R-:W-:Y:S07]  /*ddf0*/  MOV R3, UR7 ;  /* 0x0000000700037c02 */ /* 0x000fee0008000f00 */
.L_x_141:
[----:B-1----:R1:W2:Y:S02]  /*de00*/  SYNCS.PHASECHK.TRANS64.TRYWAIT P0, [R3+URZ+0x90], R12 ;  /* 0x0000900c030075a7 */ /* 0x0022a400080011ff */
[----:B--2---:R-:W-:Y:S05]  /*de10*/  @!P0 NANOSLEEP.SYNCS 0x989680 ;  /* 0x009896800000895d */ /* 0x004fea0003900000 */
[----:B------:R-:W2:Y:S02]  /*de20*/  @!P0 SYNCS.PHASECHK.TRANS64 P0, [R3+URZ+0x90], R12 ;  /* 0x0000900c030085a7 */ /* 0x000ea400080010ff */
[----:B--2---:R-:W-:Y:S05]  /*de30*/  @!P0 BRA `(.L_x_141) ;  /* 0xfffffffc00f08947 */ /* 0x004fea000383ffff */
[----:B------:R-:W-:Y:S05]  /*de40*/  BRA `(.L_x_142) ;  /* 0xffffff6000bc7947 */ /* 0x000fea000383ffff */
.L_x_76:
[----:B-1----:R-:W-:Y:S07]  /*de50*/  MOV R3, UR7 ;  /* 0x0000000700037c02 */ /* 0x002fee0008000f00 */
.L_x_143:
[----:B-1----:R1:W2:Y:S02]  /*de60*/  SYNCS.PHASECHK.TRANS64.TRYWAIT P0, [R3+URZ+0x98], R12 ;  /* 0x0000980c030075a7 */ /* 0x0022a400080011ff */
[----:B--2---:R-:W-:Y:S05]  /*de70*/  @!P0 NANOSLEEP.SYNCS 0x989680 ;  /* 0x009896800000895d */ /* 0x004fea0003900000 */
[----:B------:R-:W2:Y:S02]  /*de80*/  @!P0 SYNCS.PHASECHK.TRANS64 P0, [R3+URZ+0x98], R12 ;  /* 0x0000980c030085a7 */ /* 0x000ea400080010ff */
[----:B--2---:R-:W-:Y:S05]  /*de90*/  @!P0 BRA `(.L_x_143) ;  /* 0xfffffffc00f08947 */ /* 0x004fea000383ffff */
[----:B------:R-:W-:Y:S05]  /*dea0*/  BRA `(.L_x_144) ;  /* 0xffffff6000f87947 */ /* 0x000fea000383ffff */
.L_x_77:
[----:B-1----:R-:W-:Y:S07]  /*deb0*/  MOV R3, UR7 ;  /* 0x0000000700037c02 */ /* 0x002fee0008000f00 */
.L_x_145:
[----:B-1----:R1:W2:Y:S02]  /*dec0*/  SYNCS.PHASECHK.TRANS64.TRYWAIT P0, [R3+URZ+0xa0], R12 ;  /* 0x0000a00c030075a7 */ /* 0x0022a400080011ff */
[----:B--2---:R-:W-:Y:S05]  /*ded0*/  @!P0 NANOSLEEP.SYNCS 0x989680 ;  /* 0x009896800000895d */ /* 0x004fea0003900000 */
[----:B------:R-:W2:Y:S02]  /*dee0*/  @!P0 SYNCS.PHASECHK.TRANS64 P0, [R3+URZ+0xa0], R12 ;  /* 0x0000a00c030085a7 */ /* 0x000ea400080010ff */
[----:B--2---:R-:W-:Y:S05]  /*def0*/  @!P0 BRA `(.L_x_145) ;  /* 0xfffffffc00f08947 */ /* 0x004fea000383ffff */
[----:B------:R-:W-:Y:S05]  /*df00*/  BRA `(.L_x_146) ;  /* 0xffffff6400407947 */ /* 0x000fea000383ffff */
.L_x_78:
[----:B------:R-:W-:Y:S07]  /*df10*/  MOV R3, UR7 ;  /* 0x0000000700037c02 */ /* 0x000fee0008000f00 */
.L_x_147:
[----:B-1----:R1:W2:Y:S02]  /*df20*/  SYNCS.PHASECHK.TRANS64.TRYWAIT P0, [R3+URZ+0xa8], R12 ;  /* 0x0000a80c030075a7 */ /* 0x0022a400080011ff */
[----:B--2---:R-:W-:Y:S05]  /*df30*/  @!P0 NANOSLEEP.SYNCS 0x989680 ;  /* 0x009896800000895d */ /* 0x004fea0003900000 */
[----:B------:R-:W2:Y:S02]  /*df40*/  @!P0 SYNCS.PHASECHK.TRANS64 P0, [R3+URZ+0xa8], R12 ;  /* 0x0000a80c030085a7 */ /* 0x000ea400080010ff */
[----:B--2---:R-:W-:Y:S05]  /*df50*/  @!P0 BRA `(.L_x_147) ;  /* 0xfffffffc00f08947 */ /* 0x004fea000383ffff */
[----:B------:R-:W-:Y:S05]  /*df60*/  BRA `(.L_x_148) ;  /* 0xffffff6400c87947 */ /* 0x000fea000383ffff */
.L_x_80:
[----:B------:R-:W-:-:S07]  /*df70*/  MOV R0, UR7 ;  /* 0x0000000700007c02 */ /* 0x000fce0008000f00 */
.L_x_149:
[----:B-1----:R1:W3:Y:S02]  /*df80*/  SYNCS.PHASECHK.TRANS64.TRYWAIT P0, [R0+URZ+0x90], R3 ;  /* 0x00009003000075a7 */ /* 0x0022e400080011ff */
[----:B---3--:R-:W-:Y:S05]  /*df90*/  @!P0 NANOSLEEP.SYNCS 0x989680 ;  /* 0x009896800000895d */ /* 0x008fea0003900000 */
[----:B------:R-:W3:Y:S02]  /*dfa0*/  @!P0 SYNCS.PHASECHK.TRANS64 P0, [R0+URZ+0x90], R3 ;  /* 0x00009003000085a7 */ /* 0x000ee400080010ff */
[----:B---3--:R-:W-:Y:S05]  /*dfb0*/  @!P0 BRA `(.L_x_149) ;  /* 0xfffffffc00f08947 */ /* 0x008fea000383ffff */
[----:B------:R-:W-:Y:S05]  /*dfc0*/  BRA `(.L_x_150) ;  /* 0xffffff6800387947 */ /* 0x000fea000383ffff */
.L_x_81:
[----:B-1----:R-:W-:-:S07]  /*dfd0*/  MOV R0, UR7 ;  /* 0x0000000700007c02 */ /* 0x002fce0008000f00 */
.L_x_151:
[----:B-1----:R1:W3:Y:S02]  /*dfe0*/  SYNCS.PHASECHK.TRANS64.TRYWAIT P0, [R0+URZ+0x98], R3 ;  /* 0x00009803000075a7 */ /* 0x0022e400080011ff */
[----:B---3--:R-:W-:Y:S05]  /*dff0*/  @!P0 NANOSLEEP.SYNCS 0x989680 ;  /* 0x009896800000895d */ /* 0x008fea0003900000 */
[----:B------:R-:W3:Y:S02]  /*e000*/  @!P0 SYNCS.PHASECHK.TRANS64 P0, [R0+URZ+0x98], R3 ;  /* 0x00009803000085a7 */ /* 0x000ee400080010ff */
[----:B---3--:R-:W-:Y:S05]  /*e010*/  @!P0 BRA `(.L_x_151) ;  /* 0xfffffffc00f08947 */ /* 0x008fea000383ffff */
[----:B------:R-:W-:Y:S05]  /*e020*/  BRA `(.L_x_152) ;  /* 0xffffff6800287947 */ /* 0x000fea000383ffff */
.L_x_82:
[----:B-1----:R-:W-:-:S07]  /*e030*/  MOV R0, UR7 ;  /* 0x0000000700007c02 */ /* 0x002fce0008000f00 */
.L_x_153:
[----:B-1----:R1:W3:Y:S02]  /*e040*/  SYNCS.PHASECHK.TRANS64.TRYWAIT P0, [R0+URZ+0xa0], R3 ;  /* 0x0000a003000075a7 */ /* 0x0022e400080011ff */
[----:B---3--:R-:W-:Y:S05]  /*e050*/  @!P0 NANOSLEEP.SYNCS 0x989680 ;  /* 0x009896800000895d */ /* 0x008fea0003900000 */
[----:B------:R-:W3:Y:S02]  /*e060*/  @!P0 SYNCS.PHASECHK.TRANS64 P0, [R0+URZ+0xa0], R3 ;  /* 0x0000a003000085a7 */ /* 0x000ee400080010ff */
[----:B---3--:R-:W-:Y:S05]  /*e070*/  @!P0 BRA `(.L_x_153) ;  /* 0xfffffffc00f08947 */ /* 0x008fea000383ffff */
[----:B------:R-:W-:Y:S05]  /*e080*/  BRA `(.L_x_154) ;  /* 0xffffff6800187947 */ /* 0x000fea000383ffff */
.L_x_84:
[----:B-1----:R1:W2:Y:S02]  /*e090*/  SYNCS.PHASECHK.TRANS64.TRYWAIT P0, [R0+URZ+0xc0], R3 ;  /* 0x0000c003000075a7 */ /* 0x0022a400080011ff */
[----:B--2---:R-:W-:Y:S05]  /*e0a0*/  @!P0 NANOSLEEP.SYNCS 0x989680 ;  /* 0x009896800000895d */ /* 0x004fea0003900000 */
[----:B------:R-:W2:Y:S02]  /*e0b0*/  @!P0 SYNCS.PHASECHK.TRANS64 P0, [R0+URZ+0xc0], R3 ;  /* 0x0000c003000085a7 */ /* 0x000ea400080010ff */
[----:B--2---:R-:W-:Y:S05]  /*e0c0*/  @!P0 BRA `(.L_x_84) ;  /* 0xfffffffc00f08947 */ /* 0x004fea000383ffff */
[----:B------:R-:W-:Y:S05]  /*e0d0*/  BRA `(.L_x_155) ;  /* 0xffffff6800b07947 */ /* 0x000fea000383ffff */
.L_x_98:
[----:B-1----:R1:W2:Y:S02]  /*e0e0*/  SYNCS.PHASECHK.TRANS64.TRYWAIT P0, [R3+URZ+0x70], R0 ;  /* 0x00007000030075a7 */ /* 0x0022a400080011ff */
[----:B--2---:R-:W-:Y:S05]  /*e0f0*/  @!P0 NANOSLEEP.SYNCS 0x989680 ;  /* 0x009896800000895d */ /* 0x004fea0003900000 */
[----:B------:R-:W2:Y:S02]  /*e100*/  @!P0 SYNCS.PHASECHK.TRANS64 P0, [R3+URZ+0x70], R0 ;  /* 0x00007000030085a7 */ /* 0x000ea400080010ff */
[----:B--2---:R-:W-:Y:S05]  /*e110*/  @!P0 BRA `(.L_x_98) ;  /* 0xfffffffc00f08947 */ /* 0x004fea000383ffff */
[----:B------:R-:W-:Y:S05]  /*e120*/  BRA `(.L_x_97) ;  /* 0xffffff7800107947 */ /* 0x000fea000383ffff */
.L_x_101:
[----:B--2---:R2:W3:Y:S02]  /*e130*/  SYNCS.PHASECHK.TRANS64.TRYWAIT P1, [R200+URZ+0xe0], R3 ;  /* 0x0000e003c80075a7 */ /* 0x0044e400080211ff */
[----:B---3--:R-:W-:Y:S05]  /*e140*/  @!P1 NANOSLEEP.SYNCS 0x989680 ;  /* 0x009896800000995d */ /* 0x008fea0003900000 */
[----:B------:R-:W3:Y:S02]  /*e150*/  @!P1 SYNCS.PHASECHK.TRANS64 P1, [R200+URZ+0xe0], R3 ;  /* 0x0000e003c80095a7 */ /* 0x000ee400080210ff */
[----:B---3--:R-:W-:Y:S05]  /*e160*/  @!P1 BRA `(.L_x_101) ;  /* 0xfffffffc00f09947 */ /* 0x008fea000383ffff */
[----:B------:R-:W-:Y:S05]  /*e170*/  BRA `(.L_x_100) ;  /* 0xffffff78009c7947 */ /* 0x000fea000383ffff */
        .weak           $__internal_0_$__cuda_sm10x_tcgen05_guardrail_trap_col_being_dealloced_not_returned_by_alloc
        .type           $__internal_0_$__cuda_sm10x_tcgen05_guardrail_trap_col_being_dealloced_not_returned_by_alloc,@function
        .size           $__internal_0_$__cuda_sm10x_tcgen05_guardrail_trap_col_being_dealloced_not_returned_by_alloc,($__internal_1_$__cuda_sm10x_tcgen05_guardrail_trap_phase_invalid_during_alloc - $__internal_0_$__cuda_sm10x_tcgen05_guardrail_trap_col_being_dealloced_not_returned_by_alloc)
$__internal_0_$__cuda_sm10x_tcgen05_guardrail_trap_col_being_dealloced_not_returned_by_alloc:
[----:B------:R-:W-:Y:S05]  /*e180*/  BPT.TRAP 0x1 ;  /* 0x000000040000795c */ /* 0x000fea0000300000 */
[----:B------:R-:W-:-:S04]  /*e190*/  HFMA2 R3, -RZ, RZ, 0, 0 ;  /* 0x00000000ff037431 */ /* 0x000fc800000001ff */
[----:B------:R-:W-:Y:S05]  /*e1a0*/  RET.REL.NODEC R2 `(_ZN7cutlass13device_kernelINS_4gemm6kernel13GemmUniversalIN4cute5tupleIJiiiiEEENS1_10collective13CollectiveMmaINS1_35MainloopSm100TmaUmmaWarpSpecializedILi7ELi2ELi2ENS5_IJNS4_1CILi1EEESB_SB_EEEEENS5_IJNSA_ILi128EEENSA_ILi256EEENSA_ILi64EEEEEENS_12float_e4m3_tENS5_IJlSB_lEEESI_SJ_NS4_8TiledMMAINS4_8MMA_AtomIJNS4_10MMA_TraitsINS4_19SM100_MMA_F8F6F4_SSEJSI_SI_fSE_SF_NS4_17integral_constantINS4_4UMMA5MajorELSQ_0EEESR_NSO_INSP_7ScaleInELSS_0EEEST_EEEEEENS4_6LayoutISC_NS5_IJNSA_ILi0EEESX_SX_EEEEENS5_IJNS4_10UnderscoreES10_S10_EEEEENS4_13SM90_TMA_LOADENS4_14ComposedLayoutINS4_7SwizzleILi2ELi4ELi3EEENS4_18smem_ptr_flag_bitsILi8EEENSW_INS5_IJNSA_ILi8EEESG_EEENS5_IJSG_SB_EEEEEEEvNS4_8identityES13_S1D_vS1E_EENS_8epilogue10collective18CollectiveEpilogueINS1G_23Sm100TmaWarpSpecializedILi4ELi2ELi64ELb0ELb0EEEJSH_NS5_IJNSW_ISE_SB_EENSW_ISG_SB_EEEEESI_SJ_SI_SJ_NS1G_6fusion15FusionCallbacksIS1K_NS1O_13LinCombEltActINS1G_6thread4GELUESI_fSI_fLNS_15FloatRoundStyleE2EEESH_S1N_JEEENS4_5SM1004TMEM4LOAD26SM100_TMEM_LOAD_32dp32b64xES13_S1D_NS4_39AutoVectorizingCopyWithAssumedAlignmentILi128EEENS4_14SM90_TMA_STOREES1D_S21_S21_EEEvvEEEEvNT_6ParamsE) ;  /* 0xffffff1c02947950 */ /* 0x000fea0003c3ffff */
        .weak           $__internal_1_$__cuda_sm10x_tcgen05_guardrail_trap_phase_invalid_during_alloc
        .type           $__internal_1_$__cuda_sm10x_tcgen05_guardrail_trap_phase_invalid_during_alloc,@function
        .size           $__internal_1_$__cuda_sm10x_tcgen05_guardrail_trap_phase_invalid_during_alloc,($__internal_2_$__cuda_sm10x_tcgen05_guardrail_trap_unallocated_columns_being_dealloced - $__internal_1_$__cuda_sm10x_tcgen05_guardrail_trap_phase_invalid_during_alloc)
$__internal_1_$__cuda_sm10x_tcgen05_guardrail_trap_phase_invalid_during_alloc:
[----:B------:R-:W-:Y:S05]  /*e1b0*/  BPT.TRAP 0x1 ;  /* 0x000000040000795c */ /* 0x000fea0000300000 */
[----:B------:R-:W-:-:S04]  /*e1c0*/  MOV R3, 0x0 ;  /* 0x0000000000037802 */ /* 0x000fc80000000f00 */
[----:B------:R-:W-:Y:S05]  /*e1d0*/  RET.REL.NODEC R2 `(_ZN7cutlass13device_kernelINS_4gemm6kernel13GemmUniversalIN4cute5tupleIJiiiiEEENS1_10collective13CollectiveMmaINS1_35MainloopSm100TmaUmmaWarpSpecializedILi7ELi2ELi2ENS5_IJNS4_1CILi1EEESB_SB_EEEEENS5_IJNSA_ILi128EEENSA_ILi256EEENSA_ILi64EEEEEENS_12float_e4m3_tENS5_IJlSB_lEEESI_SJ_NS4_8TiledMMAINS4_8MMA_AtomIJNS4_10MMA_TraitsINS4_19SM100_MMA_F8F6F4_SSEJSI_SI_fSE_SF_NS4_17integral_constantINS4_4UMMA5MajorELSQ_0EEESR_NSO_INSP_7ScaleInELSS_0EEEST_EEEEEENS4_6LayoutISC_NS5_IJNSA_ILi0EEESX_SX_EEEEENS5_IJNS4_10UnderscoreES10_S10_EEEEENS4_13SM90_TMA_LOADENS4_14ComposedLayoutINS4_7SwizzleILi2ELi4ELi3EEENS4_18smem_ptr_flag_bitsILi8EEENSW_INS5_IJNSA_ILi8EEESG_EEENS5_IJSG_SB_EEEEEEEvNS4_8identityES13_S1D_vS1E_EENS_8epilogue10collective18CollectiveEpilogueINS1G_23Sm100TmaWarpSpecializedILi4ELi2ELi64ELb0ELb0EEEJSH_NS5_IJNSW_ISE_SB_EENSW_ISG_SB_EEEEESI_SJ_SI_SJ_NS1G_6fusion15FusionCallbacksIS1K_NS1O_13LinCombEltActINS1G_6thread4GELUESI_fSI_fLNS_15FloatRoundStyleE2EEESH_S1N_JEEENS4_5SM1004TMEM4LOAD26SM100_TMEM_LOAD_32dp32b64xES13_S1D_NS4_39AutoVectorizingCopyWithAssumedAlignmentILi128EEENS4_14SM90_TMA_STOREES1D_S21_S21_EEEvvEEEEvNT_6ParamsE) ;  /* 0xffffff1c02887950 */ /* 0x000fea0003c3ffff */
        .weak           $__internal_2_$__cuda_sm10x_tcgen05_guardrail_trap_unallocated_columns_being_dealloced
        .type           $__internal_2_$__cuda_sm10x_tcgen05_guardrail_trap_unallocated_columns_being_dealloced,@function
        .size           $__internal_2_$__cuda_sm10x_tcgen05_guardrail_trap_unallocated_columns_being_dealloced,(.L_x_157 - $__internal_2_$__cuda_sm10x_tcgen05_guardrail_trap_unallocated_columns_being_dealloced)
$__internal_2_$__cuda_sm10x_tcgen05_guardrail_trap_unallocated_columns_being_dealloced:
[----:B------:R-:W-:Y:S05]  /*e1e0*/  BPT.TRAP 0x1 ;  /* 0x000000040000795c */ /* 0x000fea0000300000 */
[----:B------:R-:W-:-:S04]  /*e1f0*/  HFMA2 R3, -RZ, RZ, 0, 0 ;  /* 0x00000000ff037431 */ /* 0x000fc800000001ff */
[----:B------:R-:W-:Y:S05]  /*e200*/  RET.REL.NODEC R2 `(_ZN7cutlass13device_kernelINS_4gemm6kernel13GemmUniversalIN4cute5tupleIJiiiiEEENS1_10collective13CollectiveMmaINS1_35MainloopSm100TmaUmmaWarpSpecializedILi7ELi2ELi2ENS5_IJNS4_1CILi1EEESB_SB_EEEEENS5_IJNSA_ILi128EEENSA_ILi256EEENSA_ILi64EEEEEENS_12float_e4m3_tENS5_IJlSB_lEEESI_SJ_NS4_8TiledMMAINS4_8MMA_AtomIJNS4_10MMA_TraitsINS4_19SM100_MMA_F8F6F4_SSEJSI_SI_fSE_SF_NS4_17integral_constantINS4_4UMMA5MajorELSQ_0EEESR_NSO_INSP_7ScaleInELSS_0EEEST_EEEEEENS4_6LayoutISC_NS5_IJNSA_ILi0EEESX_SX_EEEEENS5_IJNS4_10UnderscoreES10_S10_EEEEENS4_13SM90_TMA_LOADENS4_14ComposedLayoutINS4_7SwizzleILi2ELi4ELi3EEENS4_18smem_ptr_flag_bitsILi8EEENSW_INS5_IJNSA_ILi8EEESG_EEENS5_IJSG_SB_EEEEEEEvNS4_8identityES13_S1D_vS1E_EENS_8epilogue10collective18CollectiveEpilogueINS1G_23Sm100TmaWarpSpecializedILi4ELi2ELi64ELb0ELb0EEEJSH_NS5_IJNSW_ISE_SB_EENSW_ISG_SB_EEEEESI_SJ_SI_SJ_NS1G_6fusion15FusionCallbacksIS1K_NS1O_13LinCombEltActINS1G_6thread4GELUESI_fSI_fLNS_15FloatRoundStyleE2EEESH_S1N_JEEENS4_5SM1004TMEM4LOAD26SM100_TMEM_LOAD_32dp32b64xES13_S1D_NS4_39AutoVectorizingCopyWithAssumedAlignmentILi128EEENS4_14SM90_TMA_STOREES1D_S21_S21_EEEvvEEEEvNT_6ParamsE) ;  /* 0xffffff1c027c7950 */ /* 0x000fea0003c3ffff */
.L_x_156:
[----:B------:R-:W-:-:S00]  /*e210*/  BRA `(.L_x_156) ;  /* 0xfffffffc00fc7947 */ /* 0x000fc0000383ffff */
[----:B------:R-:W-:-:S00]  /*e220*/  NOP ;  /* 0x0000000000007918 */ /* 0x000fc00000000000 */
        /* <DEDUP_REMOVED lines=13> */
.L_x_157:


//--------------------- .nv.global.init           --------------------------
	.section	.nv.global.init,"aw",@progbits
.nv.global.init:
	.type		$str$27,@object
	.size		$str$27,($str$28 - $str$27)
$str$27:
        /*0000*/ 	.byte	0x28, 0x61, 0x64, 0x64, 0x72, 0x65, 0x73, 0x73, 0x20, 0x26, 0x20, 0x6d, 0x61, 0x73, 0x6b, 0x29
        /*0010*/ 	.byte	0x20, 0x3d, 0x3d, 0x20, 0x30, 0x00
	.type		$str$28,@object
	.size		$str$28,($str$26 - $str$28)
$str$28:
        /*0016*/ 	.byte	0x2f, 0x74, 0x6d, 0x70, 0x2f, 0x63, 0x75, 0x74, 0x6c, 0x61, 0x73, 0x73, 0x5f, 0x73, 0x77, 0x65
        /*0026*/ 	.byte	0x65, 0x70, 0x5f, 0x73, 0x72, 0x63, 0x2f, 0x69, 0x6e, 0x63, 0x6c, 0x75, 0x64, 0x65, 0x2f, 0x63
        /*0036*/ 	.byte	0x75, 0x74, 0x65, 0x2f, 0x70, 0x6f, 0x69, 0x6e, 0x74, 0x65, 0x72, 0x5f, 0x66, 0x6c, 0x61, 0x67
        /*0046*/ 	.byte	0x67, 0x65, 0x64, 0x2e, 0x68, 0x70, 0x70, 0x00
	.type		$str$26,@object
	.size		$str$26,($str$25 - $str$26)
$str$26:
        /*004e*/ 	.byte	0x2f, 0x74, 0x6d, 0x70, 0x2f, 0x63, 0x75, 0x74, 0x6c, 0x61, 0x73, 0x73, 0x5f, 0x73, 0x77, 0x65
        /*005e*/ 	.byte	0x65, 0x70, 0x5f, 0x73, 0x72, 0x63, 0x2f, 0x69, 0x6e, 0x63, 0x6c, 0x75, 0x64, 0x65, 0x2f, 0x63
        /*006e*/ 	.byte	0x75, 0x74, 0x65, 0x2f, 0x61, 0x74, 0x6f, 0x6d, 0x2f, 0x63, 0x6f, 0x70, 0x79, 0x5f, 0x74, 0x72
        /*007e*/ 	.byte	0x61, 0x69, 0x74, 0x73, 0x5f, 0x73, 0x6d, 0x31, 0x30, 0x30, 0x2e, 0x68, 0x70, 0x70, 0x00
	.type		$str$25,@object
	.size		$str$25,(__unnamed_1 - $str$25)
$str$25:
        /*008d*/ 	.byte	0x28, 0x28, 0x75, 0x69, 0x6e, 0x74, 0x33, 0x32, 0x5f, 0x74, 0x28, 0x74, 0x68, 0x72, 0x65, 0x61
        /*009d*/ 	.byte	0x64, 0x49, 0x64, 0x78, 0x2e, 0x78, 0x29, 0x20, 0x2f, 0x20, 0x33, 0x32, 0x29, 0x20, 0x25, 0x20
        /*00ad*/ 	.byte	0x34, 0x29, 0x20, 0x3d, 0x3d, 0x20, 0x28, 0x28, 0x28, 0x74, 0x6d, 0x65, 0x6d, 0x5f, 0x61, 0x64
        /*00bd*/ 	.byte	0x64, 0x72, 0x20, 0x3e, 0x3e, 0x20, 0x31, 0x36, 0x29, 0x20, 0x2f, 0x20, 0x33, 0x32, 0x29, 0x20
        /*00cd*/ 	.byte	0x25, 0x20, 0x34, 0x29, 0x00
	.type		__unnamed_1,@object
	.size		__unnamed_1,(__unnamed_2 - __unnamed_1)
__unnamed_1:
        /*00d2*/ 	.byte	0x61, 0x75, 0x74, 0x6f, 0x20, 0x63, 0x75, 0x74, 0x65, 0x3a, 0x3a, 0x61, 0x73, 0x5f, 0x70, 0x6f
        /* <DEDUP_REMOVED lines=24> */
        /*0262*/ 	.byte	0x43, 0x3c, 0x38, 0x31, 0x39, 0x32, 0x3e, 0x3e, 0x3e, 0x3e, 0x5d, 0x00
	.type		__unnamed_2,@object
	.size		__unnamed_2,(__unnamed_3 - __unnamed_2)
__unnamed_2:
        /* <DEDUP_REMOVED lines=26> */
	.type		__unnamed_3,@object
	.size		__unnamed_3,(.L_3 - __unnamed_3)
__unnamed_3:
        /* <DEDUP_REMOVED lines=42> */
        /*06aa*/ 	.byte	0x3e, 0x3e, 0x3e, 0x3e, 0x5d, 0x00
.L_3:


//--------------------- .nv.shared._ZN7cutlass13device_kernelINS_4gemm6kernel13GemmUniversalIN4cute5tupleIJiiiiEEENS1_10collective13CollectiveMmaINS1_35MainloopSm100TmaUmmaWarpSpecializedILi7ELi2ELi2ENS5_IJNS4_1CILi1EEESB_SB_EEEEENS5_IJNSA_ILi128EEENSA_ILi256EEENSA_ILi64EEEEEENS_12float_e4m3_tENS5_IJlSB_lEEESI_SJ_NS4_8TiledMMAINS4_8MMA_AtomIJNS4_10MMA_TraitsINS4_19SM100_MMA_F8F6F4_SSEJSI_SI_fSE_SF_NS4_17integral_constantINS4_4UMMA5MajorELSQ_0EEESR_NSO_INSP_7ScaleInELSS_0EEEST_EEEEEENS4_6LayoutISC_NS5_IJNSA_ILi0EEESX_SX_EEEEENS5_IJNS4_10UnderscoreES10_S10_EEEEENS4_13SM90_TMA_LOADENS4_14ComposedLayoutINS4_7SwizzleILi2ELi4ELi3EEENS4_18smem_ptr_flag_bitsILi8EEENSW_INS5_IJNSA_ILi8EEESG_EEENS5_IJSG_SB_EEEEEEEvNS4_8identityES13_S1D_vS1E_EENS_8epilogue10collective18CollectiveEpilogueINS1G_23Sm100TmaWarpSpecializedILi4ELi2ELi64ELb0ELb0EEEJSH_NS5_IJNSW_ISE_SB_EENSW_ISG_SB_EEEEESI_SJ_SI_SJ_NS1G_6fusion15FusionCallbacksIS1K_NS1O_13LinCombEltActINS1G_6thread4GELUESI_fSI_fLNS_15FloatRoundStyleE2EEESH_S1N_JEEENS4_5SM1004TMEM4LOAD26SM100_TMEM_LOAD_32dp32b64xES13_S1D_NS4_39AutoVectorizingCopyWithAssumedAlignmentILi128EEENS4_14SM90_TMA_STOREES1D_S21_S21_EEEvvEEEEvNT_6ParamsE --------------------------
	.section	.nv.shared._ZN7cutlass13device_kernelINS_4gemm6kernel13GemmUniversalIN4cute5tupleIJiiiiEEENS1_10collective13CollectiveMmaINS1_35MainloopSm100TmaUmmaWarpSpecializedILi7ELi2ELi2ENS5_IJNS4_1CILi1EEESB_SB_EEEEENS5_IJNSA_ILi128EEENSA_ILi256EEENSA_ILi64EEEEEENS_12float_e4m3_tENS5_IJlSB_lEEESI_SJ_NS4_8TiledMMAINS4_8MMA_AtomIJNS4_10MMA_TraitsINS4_19SM100_MMA_F8F6F4_SSEJSI_SI_fSE_SF_NS4_17integral_constantINS4_4UMMA5MajorELSQ_0EEESR_NSO_INSP_7ScaleInELSS_0EEEST_EEEEEENS4_6LayoutISC_NS5_IJNSA_ILi0EEESX_SX_EEEEENS5_IJNS4_10UnderscoreES10_S10_EEEEENS4_13SM90_TMA_LOADENS4_14ComposedLayoutINS4_7SwizzleILi2ELi4ELi3EEENS4_18smem_ptr_flag_bitsILi8EEENSW_INS5_IJNSA_ILi8EEESG_EEENS5_IJSG_SB_EEEEEEEvNS4_8identityES13_S1D_vS1E_EENS_8epilogue10collective18CollectiveEpilogueINS1G_23Sm100TmaWarpSpecializedILi4ELi2ELi64ELb0ELb0EEEJSH_NS5_IJNSW_ISE_SB_EENSW_ISG_SB_EEEEESI_SJ_SI_SJ_NS1G_6fusion15FusionCallbacksIS1K_NS1O_13LinCombEltActINS1G_6thread4GELUESI_fSI_fLNS_15FloatRoundStyleE2EEESH_S1N_JEEENS4_5SM1004TMEM4LOAD26SM100_TMEM_LOAD_32dp32b64xES13_S1D_NS4_39AutoVectorizingCopyWithAssumedAlignmentILi128EEENS4_14SM90_TMA_STOREES1D_S21_S21_EEEvvEEEEvNT_6ParamsE,"aw",@nobits
	.sectionflags	@""
	.align	16
	.zero		1024


//--------------------- .nv.shared.reserved.0     --------------------------
	.section	.nv.shared.reserved.0,"aw",@nobits
	.weak		__nv_reservedSMEM_offset_0_alias
	.size		__nv_reservedSMEM_offset_0_alias, 0, 64
	.other		__nv_reservedSMEM_offset_0_alias,@"STO_CUDA_RESERVED_SHARED STV_DEFAULT"
__nv_reservedSMEM_offset_0_alias:
	.zero		0
.nv.shared.reserved.0:
	.zero		64
	.weak		__nv_reservedSMEM_tcgen05_partition
	.type		__nv_reservedSMEM_tcgen05_partition,@object
	.size		__nv_reservedSMEM_tcgen05_partition,(.L_0 - __nv_reservedSMEM_tcgen05_partition)
__nv_reservedSMEM_tcgen05_partition:
	.zero		32
.L_0:


//--------------------- .nv.global                --------------------------
	.section	.nv.global,"aw",@nobits
.nv.global:
	.type		_ZN39_INTERNAL_91e67e65_4_k_cu_2f072779_30064cute1_E,@object
	.size		_ZN39_INTERNAL_91e67e65_4_k_cu_2f072779_30064cute1_E,(_ZN39_INTERNAL_91e67e65_4_k_cu_2f072779_30064cuda3std3__45__cpo6cbeginE - _ZN39_INTERNAL_91e67e65_4_k_cu_2f072779_30064cute1_E)
_ZN39_INTERNAL_91e67e65_4_k_cu_2f072779_30064cute1_E:
	.zero		1
	.type		_ZN39_INTERNAL_91e67e65_4_k_cu_2f072779_30064cuda3std3__45__cpo6cbeginE,@object
	.size		_ZN39_INTERNAL_91e67e65_4_k_cu_2f072779_30064cuda3std3__45__cpo6cbeginE,(_ZN39_INTERNAL_91e67e65_4_k_cu_2f072779_30064cuda3std3__48in_placeE - _ZN39_INTERNAL_91e67e65_4_k_cu_2f072779_30064cuda3std3__45__cpo6cbeginE)
_ZN39_INTERNAL_91e67e65_4_k_cu_2f072779_30064cuda3std3__45__cpo6cbeginE:
	.zero		1
	.type		_ZN39_INTERNAL_91e67e65_4_k_cu_2f072779_30064cuda3std3__48in_placeE,@object
	.size		_ZN39_INTERNAL_91e67e65_4_k_cu_2f072779_30064cuda3std3__48in_placeE,(_ZN39_INTERNAL_91e67e65_4_k_cu_2f072779_30064cuda3std6ranges3__45__cpo9iter_moveE - _ZN39_INTERNAL_91e67e65_4_k_cu_2f072779_30064cuda3std3__48in_placeE)
_ZN39_INTERNAL_91e67e65_4_k_cu_2f072779_30064cuda3std3__48in_placeE:
	.zero		1
	.type		_ZN39_INTERNAL_91e67e65_4_k_cu_2f072779_30064cuda3std6ranges3__45__cpo9iter_moveE,@object
	.size		_ZN39_INTERNAL_91e67e65_4_k_cu_2f072779_30064cuda3std6ranges3__45__cpo9iter_moveE,(_ZN39_INTERNAL_91e67e65_4_k_cu_2f072779_30064cuda3std3__45__cpo5beginE - _ZN39_INTERNAL_91e67e65_4_k_cu_2f072779_30064cuda3std6ranges3__45__cpo9iter_moveE)
_ZN39_INTERNAL_91e67e65_4_k_cu_2f072779_30064cuda3std6ranges3__45__cpo9iter_moveE:
	.zero		1
	.type		_ZN39_INTERNAL_91e67e65_4_k_cu_2f072779_30064cuda3std3__45__cpo5beginE,@object
	.size		_ZN39_INTERNAL_91e67e65_4_k_cu_2f072779_30064cuda3std3__45__cpo5beginE,(_ZN39_INTERNAL_91e67e65_4_k_cu_2f072779_30064cuda3std3__441_GLOBAL__N__91e67e65_4_k_cu_2f072779_30066ignoreE - _ZN39_INTERNAL_91e67e65_4_k_cu_2f072779_30064cuda3std3__45__cpo5beginE)
_ZN39_INTERNAL_91e67e65_4_k_cu_2f072779_30064cuda3std3__45__cpo5beginE:
	.zero		1
	.type		_ZN39_INTERNAL_91e67e65_4_k_cu_2f072779_30064cuda3std3__441_GLOBAL__N__91e67e65_4_k_cu_2f072779_30066ignoreE,@object
	.size		_ZN39_INTERNAL_91e67e65_4_k_cu_2f072779_30064cuda3std3__441_GLOBAL__N__91e67e65_4_k_cu_2f072779_30066ignoreE,(_ZN39_INTERNAL_91e67e65_4_k_cu_2f072779_30064cute7productE - _ZN39_INTERNAL_91e67e65_4_k_cu_2f072779_30064cuda3std3__441_GLOBAL__N__91e67e65_4_k_cu_2f072779_30066ignoreE)
_ZN39_INTERNAL_91e67e65_4_k_cu_2f072779_30064cuda3std3__441_GLOBAL__N__91e67e65_4_k_cu_2f072779_30066ignoreE:
	.zero		1
	.type		_ZN39_INTERNAL_91e67e65_4_k_cu_2f072779_30064cute7productE,@object
	.size		_ZN39_INTERNAL_91e67e65_4_k_cu_2f072779_30064cute7productE,(_ZN39_INTERNAL_91e67e65_4_k_cu_2f072779_30064cuda3std3__45__cpo3endE - _ZN39_INTERNAL_91e67e65_4_k_cu_2f072779_30064cute7productE)
_ZN39_INTERNAL_91e67e65_4_k_cu_2f072779_30064cute7productE:
	.zero		1
	.type		_ZN39_INTERNAL_91e67e65_4_k_cu_2f072779_30064cuda3std3__45__cpo3endE,@object
	.size		_ZN39_INTERNAL_91e67e65_4_k_cu_2f072779_30064cuda3std3__45__cpo3endE,(_ZN39_INTERNAL_91e67e65_4_k_cu_2f072779_30064cuda3std3__419piecewise_constructE - _ZN39_INTERNAL_91e67e65_4_k_cu_2f072779_30064cuda3std3__45__cpo3endE)
_ZN39_INTERNAL_91e67e65_4_k_cu_2f072779_30064cuda3std3__45__cpo3endE:
	.zero		1
	.type		_ZN39_INTERNAL_91e67e65_4_k_cu_2f072779_30064cuda3std3__419piecewise_constructE,@object
	.size		_ZN39_INTERNAL_91e67e65_4_k_cu_2f072779_30064cuda3std3__419piecewise_constructE,(_ZN39_INTERNAL_91e67e65_4_k_cu_2f072779_30064cuda3std3__45__cpo4cendE - _ZN39_INTERNAL_91e67e65_4_k_cu_2f072779_30064cuda3std3__419piecewise_constructE)
_ZN39_INTERNAL_91e67e65_4_k_cu_2f072779_30064cuda3std3__419piecewise_constructE:
	.zero		1
	.type		_ZN39_INTERNAL_91e67e65_4_k_cu_2f072779_30064cuda3std3__45__cpo4cendE,@object
	.size		_ZN39_INTERNAL_91e67e65_4_k_cu_2f072779_30064cuda3std3__45__cpo4cendE,(_ZN39_INTERNAL_91e67e65_4_k_cu_2f072779_30064cuda3std6ranges3__45__cpo4swapE - _ZN39_INTERNAL_91e67e65_4_k_cu_2f072779_30064cuda3std3__45__cpo4cendE)
_ZN39_INTERNAL_91e67e65_4_k_cu_2f072779_30064cuda3std3__45__cpo4cendE:
	.zero		1
	.type		_ZN39_INTERNAL_91e67e65_4_k_cu_2f072779_30064cuda3std6ranges3__45__cpo4swapE,@object
	.size		_ZN39_INTERNAL_91e67e65_4_k_cu_2f072779_30064cuda3std6ranges3__45__cpo4swapE,(.L_11 - _ZN39_INTERNAL_91e67e65_4_k_cu_2f072779_30064cuda3std6ranges3__45__cpo4swapE)
_ZN39_INTERNAL_91e67e65_4_k_cu_2f072779_30064cuda3std6ranges3__45__cpo4swapE:
	.zero		1
.L_11:


//--------------------- .nv.constant0._ZN7cutlass13device_kernelINS_4gemm6kernel13GemmUniversalIN4cute5tupleIJiiiiEEENS1_10collective13CollectiveMmaINS1_35MainloopSm100TmaUmmaWarpSpecializedILi7ELi2ELi2ENS5_IJNS4_1CILi1EEESB_SB_EEEEENS5_IJNSA_ILi128EEENSA_ILi256EEENSA_ILi64EEEEEENS_12float_e4m3_tENS5_IJlSB_lEEESI_SJ_NS4_8TiledMMAINS4_8MMA_AtomIJNS4_10MMA_TraitsINS4_19SM100_MMA_F8F6F4_SSEJSI_SI_fSE_SF_NS4_17integral_constantINS4_4UMMA5MajorELSQ_0EEESR_NSO_INSP_7ScaleInELSS_0EEEST_EEEEEENS4_6LayoutISC_NS5_IJNSA_ILi0EEESX_SX_EEEEENS5_IJNS4_10UnderscoreES10_S10_EEEEENS4_13SM90_TMA_LOADENS4_14ComposedLayoutINS4_7SwizzleILi2ELi4ELi3EEENS4_18smem_ptr_flag_bitsILi8EEENSW_INS5_IJNSA_ILi8EEESG_EEENS5_IJSG_SB_EEEEEEEvNS4_8identityES13_S1D_vS1E_EENS_8epilogue10collective18CollectiveEpilogueINS1G_23Sm100TmaWarpSpecializedILi4ELi2ELi64ELb0ELb0EEEJSH_NS5_IJNSW_ISE_SB_EENSW_ISG_SB_EEEEESI_SJ_SI_SJ_NS1G_6fusion15FusionCallbacksIS1K_NS1O_13LinCombEltActINS1G_6thread4GELUESI_fSI_fLNS_15FloatRoundStyleE2EEESH_S1N_JEEENS4_5SM1004TMEM4LOAD26SM100_TMEM_LOAD_32dp32b64xES13_S1D_NS4_39AutoVectorizingCopyWithAssumedAlignmentILi128EEENS4_14SM90_TMA_STOREES1D_S21_S21_EEEvvEEEEvNT_6ParamsE --------------------------
	.section	.nv.constant0._ZN7cutlass13device_kernelINS_4gemm6kernel13GemmUniversalIN4cute5tupleIJiiiiEEENS1_10collective13CollectiveMmaINS1_35MainloopSm100TmaUmmaWarpSpecializedILi7ELi2ELi2ENS5_IJNS4_1CILi1EEESB_SB_EEEEENS5_IJNSA_ILi128EEENSA_ILi256EEENSA_ILi64EEEEEENS_12float_e4m3_tENS5_IJlSB_lEEESI_SJ_NS4_8TiledMMAINS4_8MMA_AtomIJNS4_10MMA_TraitsINS4_19SM100_MMA_F8F6F4_SSEJSI_SI_fSE_SF_NS4_17integral_constantINS4_4UMMA5MajorELSQ_0EEESR_NSO_INSP_7ScaleInELSS_0EEEST_EEEEEENS4_6LayoutISC_NS5_IJNSA_ILi0EEESX_SX_EEEEENS5_IJNS4_10UnderscoreES10_S10_EEEEENS4_13SM90_TMA_LOADENS4_14ComposedLayoutINS4_7SwizzleILi2ELi4ELi3EEENS4_18smem_ptr_flag_bitsILi8EEENSW_INS5_IJNSA_ILi8EEESG_EEENS5_IJSG_SB_EEEEEEEvNS4_8identityES13_S1D_vS1E_EENS_8epilogue10collective18CollectiveEpilogueINS1G_23Sm100TmaWarpSpecializedILi4ELi2ELi64ELb0ELb0EEEJSH_NS5_IJNSW_ISE_SB_EENSW_ISG_SB_EEEEESI_SJ_SI_SJ_NS1G_6fusion15FusionCallbacksIS1K_NS1O_13LinCombEltActINS1G_6thread4GELUESI_fSI_fLNS_15FloatRoundStyleE2EEESH_S1N_JEEENS4_5SM1004TMEM4LOAD26SM100_TMEM_LOAD_32dp32b64xES13_S1D_NS4_39AutoVectorizingCopyWithAssumedAlignmentILi128EEENS4_14SM90_TMA_STOREES1D_S21_S21_EEEvvEEEEvNT_6ParamsE,"a",@progbits
	.sectionflags	@""
	.align	4
.nv.constant0._ZN7cutlass13device_kernelINS_4gemm6kernel13GemmUniversalIN4cute5tupleIJiiiiEEENS1_10collective13CollectiveMmaINS1_35MainloopSm100TmaUmmaWarpSpecializedILi7ELi2ELi2ENS5_IJNS4_1CILi1EEESB_SB_EEEEENS5_IJNSA_ILi128EEENSA_ILi256EEENSA_ILi64EEEEEENS_12float_e4m3_tENS5_IJlSB_lEEESI_SJ_NS4_8TiledMMAINS4_8MMA_AtomIJNS4_10MMA_TraitsINS4_19SM100_MMA_F8F6F4_SSEJSI_SI_fSE_SF_NS4_17integral_constantINS4_4UMMA5MajorELSQ_0EEESR_NSO_INSP_7ScaleInELSS_0EEEST_EEEEEENS4_6LayoutISC_NS5_IJNSA_ILi0EEESX_SX_EEEEENS5_IJNS4_10UnderscoreES10_S10_EEEEENS4_13SM90_TMA_LOADENS4_14ComposedLayoutINS4_7SwizzleILi2ELi4ELi3EEENS4_18smem_ptr_flag_bitsILi8EEENSW_INS5_IJNSA_ILi8EEESG_EEENS5_IJSG_SB_EEEEEEEvNS4_8identityES13_S1D_vS1E_EENS_8epilogue10collective18CollectiveEpilogueINS1G_23Sm100TmaWarpSpecializedILi4ELi2ELi64ELb0ELb0EEEJSH_NS5_IJNSW_ISE_SB_EENSW_ISG_SB_EEEEESI_SJ_SI_SJ_NS1G_6fusion15FusionCallbacksIS1K_NS1O_13LinCombEltActINS1G_6thread4GELUESI_fSI_fLNS_15FloatRoundStyleE2EEESH_S1N_JEEENS4_5SM1004TMEM4LOAD26SM100_TMEM_LOAD_32dp32b64xES13_S1D_NS4_39AutoVectorizingCopyWithAssumedAlignmentILi128EEENS4_14SM90_TMA_STOREES1D_S21_S21_EEEvvEEEEvNT_6ParamsE:
	.zero		2944


//--------------------- SYMBOLS --------------------------

	.type		.nv.reservedSmem.offset0,@object
	.size		.nv.reservedSmem.offset0,0x4
	.type		.nv.reservedSmem.cap,@object
	.size		.nv.reservedSmem.cap,0x4
	.type		__assertfail,@function
